	.target	sm_100a

	.elftype	@"ET_EXEC"


//--------------------- .note.nv.tkinfo           --------------------------
	.section	.note.nv.tkinfo,"",@"SHT_NOTE"
	.sectionflags	@"SHF_NOTE_NV_TKINFO"
	.tkinfo
        /*0018*/ 	.word	0x00000002
        /*0030*/ 	.string	""
        /*0030*/ 	.string	"ptxas"
        /*0030*/ 	.string	"Cuda compilation tools, release 13.0, V13.0.88"
        /*0030*/ 	.string	"Build cuda_13.0.r13.0/compiler.36424714_0"
        /*0030*/ 	.string	"-arch sm_100a -m 64 "



//--------------------- .note.nv.cuinfo           --------------------------
	.section	.note.nv.cuinfo,"",@"SHT_NOTE"
	.sectionflags	@"SHF_NOTE_NV_CUINFO"
        /*0018*/ 	.short	0x0002
        /*001a*/ 	.short	0x0064
        /*001c*/ 	.short	0x0082
	.zero		2


//--------------------- .nv.info                  --------------------------
	.section	.nv.info,"",@"SHT_CUDA_INFO"
	.align	4


	//----- nvinfo : EIATTR_REGCOUNT
	.align		4
        /*0000*/ 	.byte	0x04, 0x2f
        /*0002*/ 	.short	(.L_19 - .L_18)
	.align		4
.L_18:
        /*0004*/ 	.word	index@(_ZN7cutlass13device_kernelINS_4gemm6kernel13GemmUniversalIN4cute5tupleIJiiiiEEENS1_10collective13CollectiveMmaINS1_35MainloopSm100TmaUmmaWarpSpecializedILi7ELi2ELi4ENS5_IJNS4_1CILi1EEESB_SB_EEEEENS5_IJNSA_ILi128EEENSA_ILi64EEENSA_ILi32EEEEEEfNS5_IJlSB_lEEEfSI_NS4_8TiledMMAINS4_8MMA_AtomIJNS4_17SM100_MMA_TF32_SSINS_10tfloat32_tESM_fLi128ELi64ELNS4_4UMMA5MajorE0ELSO_0ELNSN_7ScaleInE0ELSP_0EEEEEENS4_6LayoutISC_NS5_IJNSA_ILi0EEEST_ST_EEEEENS5_IJNS4_10UnderscoreESW_SW_EEEEENS4_13SM90_TMA_LOADENS4_14ComposedLayoutINS4_7SwizzleILi3ELi4ELi3EEENS4_18smem_ptr_flag_bitsILi32EEENSS_INS5_IJNSA_ILi8EEESG_EEENS5_IJSG_SB_EEEEEEEvNS4_8identityESZ_S19_vS1A_EENS_8epilogue10collective18CollectiveEpilogueINS1C_23Sm100TmaWarpSpecializedILi4ELi2ELi16ELb1ELb0EEEJSH_NS5_IJNSS_ISE_SB_EENSS_INSA_ILi16EEESB_EEEEEfSI_fSI_NS1C_6fusion15FusionCallbacksIS1G_NS1L_17LinearCombinationIffffLNS_15FloatRoundStyleE2EEESH_S1K_JEEENS4_5SM1004TMEM4LOAD26SM100_TMEM_LOAD_32dp32b16xESZ_NS10_INS11_ILi2ELi4ELi3EEES14_NSS_INS5_IJS15_S1I_EEENS5_IJS1I_SB_EEEEEEENS4_39AutoVectorizingCopyWithAssumedAlignmentILi128EEENS4_14SM90_TMA_STOREES1Z_S21_S21_EEEvvEEEEvNT_6ParamsE)
        /*0008*/ 	.word	0x0000005a


	//----- nvinfo : EIATTR_FRAME_SIZE
	.align		4
.L_19:
        /*000c*/ 	.byte	0x04, 0x11
        /*000e*/ 	.short	(.L_21 - .L_20)
	.align		4
.L_20:
        /*0010*/ 	.word	index@($__internal_2_$__cuda_sm10x_tcgen05_guardrail_trap_unallocated_columns_being_dealloced)
        /*0014*/ 	.word	0x00000000


	//----- nvinfo : EIATTR_FRAME_SIZE
	.align		4
.L_21:
        /*0018*/ 	.byte	0x04, 0x11
        /*001a*/ 	.short	(.L_23 - .L_22)
	.align		4
.L_22:
        /*001c*/ 	.word	index@($__internal_1_$__cuda_sm10x_tcgen05_guardrail_trap_phase_invalid_during_alloc)
        /*0020*/ 	.word	0x00000000


	//----- nvinfo : EIATTR_FRAME_SIZE
	.align		4
.L_23:
        /*0024*/ 	.byte	0x04, 0x11
        /*0026*/ 	.short	(.L_25 - .L_24)
	.align		4
.L_24:
        /*0028*/ 	.word	index@($__internal_0_$__cuda_sm10x_tcgen05_guardrail_trap_col_being_dealloced_not_returned_by_alloc)
        /*002c*/ 	.word	0x00000000


	//----- nvinfo : EIATTR_FRAME_SIZE
	.align		4
.L_25:
        /*0030*/ 	.byte	0x04, 0x11
        /*0032*/ 	.short	(.L_27 - .L_26)
	.align		4
.L_26:
        /*0034*/ 	.word	index@(_ZN7cutlass13device_kernelINS_4gemm6kernel13GemmUniversalIN4cute5tupleIJiiiiEEENS1_10collective13CollectiveMmaINS1_35MainloopSm100TmaUmmaWarpSpecializedILi7ELi2ELi4ENS5_IJNS4_1CILi1EEESB_SB_EEEEENS5_IJNSA_ILi128EEENSA_ILi64EEENSA_ILi32EEEEEEfNS5_IJlSB_lEEEfSI_NS4_8TiledMMAINS4_8MMA_AtomIJNS4_17SM100_MMA_TF32_SSINS_10tfloat32_tESM_fLi128ELi64ELNS4_4UMMA5MajorE0ELSO_0ELNSN_7ScaleInE0ELSP_0EEEEEENS4_6LayoutISC_NS5_IJNSA_ILi0EEEST_ST_EEEEENS5_IJNS4_10UnderscoreESW_SW_EEEEENS4_13SM90_TMA_LOADENS4_14ComposedLayoutINS4_7SwizzleILi3ELi4ELi3EEENS4_18smem_ptr_flag_bitsILi32EEENSS_INS5_IJNSA_ILi8EEESG_EEENS5_IJSG_SB_EEEEEEEvNS4_8identityESZ_S19_vS1A_EENS_8epilogue10collective18CollectiveEpilogueINS1C_23Sm100TmaWarpSpecializedILi4ELi2ELi16ELb1ELb0EEEJSH_NS5_IJNSS_ISE_SB_EENSS_INSA_ILi16EEESB_EEEEEfSI_fSI_NS1C_6fusion15FusionCallbacksIS1G_NS1L_17LinearCombinationIffffLNS_15FloatRoundStyleE2EEESH_S1K_JEEENS4_5SM1004TMEM4LOAD26SM100_TMEM_LOAD_32dp32b16xESZ_NS10_INS11_ILi2ELi4ELi3EEES14_NSS_INS5_IJS15_S1I_EEENS5_IJS1I_SB_EEEEEEENS4_39AutoVectorizingCopyWithAssumedAlignmentILi128EEENS4_14SM90_TMA_STOREES1Z_S21_S21_EEEvvEEEEvNT_6ParamsE)
        /*0038*/ 	.word	0x00000000


	//----- nvinfo : EIATTR_MIN_STACK_SIZE
	.align		4
.L_27:
        /*003c*/ 	.byte	0x04, 0x12
        /*003e*/ 	.short	(.L_29 - .L_28)
	.align		4
.L_28:
        /*0040*/ 	.word	index@(_ZN7cutlass13device_kernelINS_4gemm6kernel13GemmUniversalIN4cute5tupleIJiiiiEEENS1_10collective13CollectiveMmaINS1_35MainloopSm100TmaUmmaWarpSpecializedILi7ELi2ELi4ENS5_IJNS4_1CILi1EEESB_SB_EEEEENS5_IJNSA_ILi128EEENSA_ILi64EEENSA_ILi32EEEEEEfNS5_IJlSB_lEEEfSI_NS4_8TiledMMAINS4_8MMA_AtomIJNS4_17SM100_MMA_TF32_SSINS_10tfloat32_tESM_fLi128ELi64ELNS4_4UMMA5MajorE0ELSO_0ELNSN_7ScaleInE0ELSP_0EEEEEENS4_6LayoutISC_NS5_IJNSA_ILi0EEEST_ST_EEEEENS5_IJNS4_10UnderscoreESW_SW_EEEEENS4_13SM90_TMA_LOADENS4_14ComposedLayoutINS4_7SwizzleILi3ELi4ELi3EEENS4_18smem_ptr_flag_bitsILi32EEENSS_INS5_IJNSA_ILi8EEESG_EEENS5_IJSG_SB_EEEEEEEvNS4_8identityESZ_S19_vS1A_EENS_8epilogue10collective18CollectiveEpilogueINS1C_23Sm100TmaWarpSpecializedILi4ELi2ELi16ELb1ELb0EEEJSH_NS5_IJNSS_ISE_SB_EENSS_INSA_ILi16EEESB_EEEEEfSI_fSI_NS1C_6fusion15FusionCallbacksIS1G_NS1L_17LinearCombinationIffffLNS_15FloatRoundStyleE2EEESH_S1K_JEEENS4_5SM1004TMEM4LOAD26SM100_TMEM_LOAD_32dp32b16xESZ_NS10_INS11_ILi2ELi4ELi3EEES14_NSS_INS5_IJS15_S1I_EEENS5_IJS1I_SB_EEEEEEENS4_39AutoVectorizingCopyWithAssumedAlignmentILi128EEENS4_14SM90_TMA_STOREES1Z_S21_S21_EEEvvEEEEvNT_6ParamsE)
        /*0044*/ 	.word	0x00000000
.L_29:


//--------------------- .nv.compat                --------------------------
	.section	.nv.compat,"",@"SHT_CUDA_COMPAT_INFO"
	.align	4
        /*0000*/ 	.byte	0x02, 0x09, 0x01, 0x00, 0x02, 0x02, 0x02, 0x00, 0x02, 0x05, 0x05, 0x00, 0x03, 0x07, 0x01, 0x01
        /*0010*/ 	.byte	0x02, 0x03, 0x01, 0x00, 0x02, 0x06, 0x01, 0x00, 0x04, 0x0b, 0x08, 0x00, 0x09, 0x00, 0x00, 0x00
        /*0020*/ 	.byte	0x00, 0x00, 0x00, 0x00


//--------------------- .nv.info._ZN7cutlass13device_kernelINS_4gemm6kernel13GemmUniversalIN4cute5tupleIJiiiiEEENS1_10collective13CollectiveMmaINS1_35MainloopSm100TmaUmmaWarpSpecializedILi7ELi2ELi4ENS5_IJNS4_1CILi1EEESB_SB_EEEEENS5_IJNSA_ILi128EEENSA_ILi64EEENSA_ILi32EEEEEEfNS5_IJlSB_lEEEfSI_NS4_8TiledMMAINS4_8MMA_AtomIJNS4_17SM100_MMA_TF32_SSINS_10tfloat32_tESM_fLi128ELi64ELNS4_4UMMA5MajorE0ELSO_0ELNSN_7ScaleInE0ELSP_0EEEEEENS4_6LayoutISC_NS5_IJNSA_ILi0EEEST_ST_EEEEENS5_IJNS4_10UnderscoreESW_SW_EEEEENS4_13SM90_TMA_LOADENS4_14ComposedLayoutINS4_7SwizzleILi3ELi4ELi3EEENS4_18smem_ptr_flag_bitsILi32EEENSS_INS5_IJNSA_ILi8EEESG_EEENS5_IJSG_SB_EEEEEEEvNS4_8identityESZ_S19_vS1A_EENS_8epilogue10collective18CollectiveEpilogueINS1C_23Sm100TmaWarpSpecializedILi4ELi2ELi16ELb1ELb0EEEJSH_NS5_IJNSS_ISE_SB_EENSS_INSA_ILi16EEESB_EEEEEfSI_fSI_NS1C_6fusion15FusionCallbacksIS1G_NS1L_17LinearCombinationIffffLNS_15FloatRoundStyleE2EEESH_S1K_JEEENS4_5SM1004TMEM4LOAD26SM100_TMEM_LOAD_32dp32b16xESZ_NS10_INS11_ILi2ELi4ELi3EEES14_NSS_INS5_IJS15_S1I_EEENS5_IJS1I_SB_EEEEEEENS4_39AutoVectorizingCopyWithAssumedAlignmentILi128EEENS4_14SM90_TMA_STOREES1Z_S21_S21_EEEvvEEEEvNT_6ParamsE --------------------------
	.section	.nv.info._ZN7cutlass13device_kernelINS_4gemm6kernel13GemmUniversalIN4cute5tupleIJiiiiEEENS1_10collective13CollectiveMmaINS1_35MainloopSm100TmaUmmaWarpSpecializedILi7ELi2ELi4ENS5_IJNS4_1CILi1EEESB_SB_EEEEENS5_IJNSA_ILi128EEENSA_ILi64EEENSA_ILi32EEEEEEfNS5_IJlSB_lEEEfSI_NS4_8TiledMMAINS4_8MMA_AtomIJNS4_17SM100_MMA_TF32_SSINS_10tfloat32_tESM_fLi128ELi64ELNS4_4UMMA5MajorE0ELSO_0ELNSN_7ScaleInE0ELSP_0EEEEEENS4_6LayoutISC_NS5_IJNSA_ILi0EEEST_ST_EEEEENS5_IJNS4_10UnderscoreESW_SW_EEEEENS4_13SM90_TMA_LOADENS4_14ComposedLayoutINS4_7SwizzleILi3ELi4ELi3EEENS4_18smem_ptr_flag_bitsILi32EEENSS_INS5_IJNSA_ILi8EEESG_EEENS5_IJSG_SB_EEEEEEEvNS4_8identityESZ_S19_vS1A_EENS_8epilogue10collective18CollectiveEpilogueINS1C_23Sm100TmaWarpSpecializedILi4ELi2ELi16ELb1ELb0EEEJSH_NS5_IJNSS_ISE_SB_EENSS_INSA_ILi16EEESB_EEEEEfSI_fSI_NS1C_6fusion15FusionCallbacksIS1G_NS1L_17LinearCombinationIffffLNS_15FloatRoundStyleE2EEESH_S1K_JEEENS4_5SM1004TMEM4LOAD26SM100_TMEM_LOAD_32dp32b16xESZ_NS10_INS11_ILi2ELi4ELi3EEES14_NSS_INS5_IJS15_S1I_EEENS5_IJS1I_SB_EEEEEEENS4_39AutoVectorizingCopyWithAssumedAlignmentILi128EEENS4_14SM90_TMA_STOREES1Z_S21_S21_EEEvvEEEEvNT_6ParamsE,"",@"SHT_CUDA_INFO"
	.sectionflags	@""
	.align	4


	//----- nvinfo : EIATTR_CUDA_API_VERSION
	.align		4
        /*0000*/ 	.byte	0x04, 0x37
        /*0002*/ 	.short	(.L_31 - .L_30)
.L_30:
        /*0004*/ 	.word	0x00000082


	//----- nvinfo : EIATTR_KPARAM_INFO
	.align		4
.L_31:
        /*0008*/ 	.byte	0x04, 0x17
        /*000a*/ 	.short	(.L_33 - .L_32)
.L_32:
        /*000c*/ 	.word	0x00000000
        /*0010*/ 	.short	0x0000
        /*0012*/ 	.short	0x0000
        /*0014*/ 	.byte	0x00, 0xf0, 0x01, 0x20


	//----- nvinfo : EIATTR_AT_ENTRY_FRAGMENTS
	.align		4
.L_33:
        /*0018*/ 	.byte	0x04, 0x4f
        /*001a*/ 	.short	(.L_35 - .L_34)


	//   ....[0]....
.L_34:
        /*001c*/ 	.word	0x00000006


	//----- nvinfo : EIATTR_RESERVED_SMEM_USED
	.align		4
.L_35:
        /*0020*/ 	.byte	0x01, 0x41
	.zero		2


	//----- nvinfo : EIATTR_SPARSE_MMA_MASK
	.align		4
        /*0024*/ 	.byte	0x03, 0x50
        /*0026*/ 	.short	0x0000


	//----- nvinfo : EIATTR_TCGEN05_1CTA_USED
	.align		4
        /*0028*/ 	.byte	0x01, 0x51
	.zero		2


	//----- nvinfo : EIATTR_MAXREG_COUNT
	.align		4
        /*002c*/ 	.byte	0x03, 0x1b
        /*002e*/ 	.short	0x00ff


	//----- nvinfo : EIATTR_NUM_BARRIERS
	.align		4
        /*0030*/ 	.byte	0x02, 0x4c
        /*0032*/ 	.byte	0x07
	.zero		1


	//----- nvinfo : EIATTR_EXTERNS
	.align		4
        /*0034*/ 	.byte	0x04, 0x0f
        /*0036*/ 	.short	(.L_37 - .L_36)


	//   ....[0]....
	.align		4
.L_36:
        /*0038*/ 	.word	index@(__assertfail)


	//----- nvinfo : EIATTR_MERCURY_ISA_VERSION
	.align		4
.L_37:
        /*003c*/ 	.byte	0x03, 0x5f
        /*003e*/ 	.short	0x0101


	//----- nvinfo : EIATTR_INT_WARP_WIDE_INSTR_OFFSETS
	.align		4
        /*0040*/ 	.byte	0x04, 0x31
        /*0042*/ 	.short	(.L_39 - .L_38)


	//   ....[0]....
.L_38:
        /*0044*/ 	.word	0x00001e40


	//   ....[1]....
        /*0048*/ 	.word	0x00003a30


	//   ....[2]....
        /*004c*/ 	.word	0x00003a60


	//   ....[3]....
        /*0050*/ 	.word	0x00003ab0


	//   ....[4]....
        /*0054*/ 	.word	0x000043c0


	//   ....[5]....
        /*0058*/ 	.word	0x00004420


	//   ....[6]....
        /*005c*/ 	.word	0x00004500


	//   ....[7]....
        /*0060*/ 	.word	0x00004570


	//   ....[8]....
        /*0064*/ 	.word	0x00004680


	//   ....[9]....
        /*0068*/ 	.word	0x00004710


	//   ....[10]....
        /*006c*/ 	.word	0x000048e0


	//   ....[11]....
        /*0070*/ 	.word	0x00004a40


	//----- nvinfo : EIATTR_COOP_GROUP_MASK_REGIDS
	.align		4
.L_39:
        /*0074*/ 	.byte	0x04, 0x29
        /*0076*/ 	.short	(.L_41 - .L_40)


	//   ....[0]....
.L_40:
        /*0078*/ 	.word	0xffffffff


	//   ....[1]....
        /*007c*/ 	.word	0xffffffff


	//   ....[2]....
        /*0080*/ 	.word	0xffffffff


	//   ....[3]....
        /*0084*/ 	.word	0xffffffff


	//   ....[4]....
        /*0088*/ 	.word	0xffffffff


	//   ....[5]....
        /*008c*/ 	.word	0xffffffff


	//   ....[6]....
        /*0090*/ 	.word	0xffffffff


	//   ....[7]....
        /*0094*/ 	.word	0xffffffff


	//   ....[8]....
        /*0098*/ 	.word	0xffffffff


	//   ....[9]....
        /*009c*/ 	.word	0xffffffff


	//   ....[10]....
        /*00a0*/ 	.word	0xffffffff


	//   ....[11]....
        /*00a4*/ 	.word	0xffffffff


	//   ....[12]....
        /*00a8*/ 	.word	0xffffffff


	//----- nvinfo : EIATTR_COOP_GROUP_INSTR_OFFSETS
	.align		4
.L_41:
        /*00ac*/ 	.byte	0x04, 0x28
        /*00ae*/ 	.short	(.L_43 - .L_42)


	//   ....[0]....
.L_42:
        /*00b0*/ 	.word	0x00000090


	//   ....[1]....
        /*00b4*/ 	.word	0x000004d0


	//   ....[2]....
        /*00b8*/ 	.word	0x000006a0


	//   ....[3]....
        /*00bc*/ 	.word	0x00000840


	//   ....[4]....
        /*00c0*/ 	.word	0x00000940


	//   ....[5]....
        /*00c4*/ 	.word	0x00000ab0


	//   ....[6]....
        /*00c8*/ 	.word	0x00000c50


	//   ....[7]....
        /*00cc*/ 	.word	0x00001d20


	//   ....[8]....
        /*00d0*/ 	.word	0x00002cb0


	//   ....[9]....
        /*00d4*/ 	.word	0x00002ec0


	//   ....[10]....
        /*00d8*/ 	.word	0x00002ef0


	//   ....[11]....
        /*00dc*/ 	.word	0x00003920


	//   ....[12]....
        /*00e0*/ 	.word	0x00003b50


	//----- nvinfo : EIATTR_VRC_CTA_INIT_COUNT
	.align		4
.L_43:
        /*00e4*/ 	.byte	0x02, 0x4a
        /*00e6*/ 	.byte	0x80
	.zero		1


	//----- nvinfo : EIATTR_SYSCALL_OFFSETS
	.align		4
        /*00e8*/ 	.byte	0x04, 0x46
        /*00ea*/ 	.short	(.L_45 - .L_44)


	//   ....[0]....
.L_44:
        /*00ec*/ 	.word	0x000054c0


	//   ....[1]....
        /*00f0*/ 	.word	0x000055b0


	//   ....[2]....
        /*00f4*/ 	.word	0x00005d20


	//   ....[3]....
        /*00f8*/ 	.word	0x000064a0


	//   ....[4]....
        /*00fc*/ 	.word	0x00006bf0


	//   ....[5]....
        /*0100*/ 	.word	0x00007340


	//----- nvinfo : EIATTR_MBARRIER_INSTR_OFFSETS
	.align		4
.L_45:
        /*0104*/ 	.byte	0x04, 0x39
        /*0106*/ 	.short	(.L_47 - .L_46)


	//   ....[0]....
.L_46:
        /*0108*/ 	.word	0x000005b0
        /*010c*/ 	.word	0x000000ff
        /*0110*/ 	.word	0x00000000
        /*0114*/ 	.short	0x0100
        /*0116*/ 	.byte	0x05
	.zero		1


	//   ....[1]....
        /*0118*/ 	.word	0x000005c0
        /*011c*/ 	.word	0x000000ff
        /*0120*/ 	.word	0x00000038
        /*0124*/ 	.short	0x0100
        /*0126*/ 	.byte	0x05
	.zero		1


	//   ....[2]....
        /*0128*/ 	.word	0x000005d0
        /*012c*/ 	.word	0x000000ff
        /*0130*/ 	.word	0x00000008
        /*0134*/ 	.short	0x0100
        /*0136*/ 	.byte	0x05
	.zero		1


	//   ....[3]....
        /*0138*/ 	.word	0x000005e0
        /*013c*/ 	.word	0x000000ff
        /*0140*/ 	.word	0x00000040
        /*0144*/ 	.short	0x0100
        /*0146*/ 	.byte	0x05
	.zero		1


	//   ....[4]....
        /*0148*/ 	.word	0x000005f0
        /*014c*/ 	.word	0x000000ff
        /*0150*/ 	.word	0x00000010
        /*0154*/ 	.short	0x0100
        /*0156*/ 	.byte	0x05
	.zero		1


	//   ....[5]....
        /*0158*/ 	.word	0x00000600
        /*015c*/ 	.word	0x000000ff
        /*0160*/ 	.word	0x00000048
        /*0164*/ 	.short	0x0100
        /*0166*/ 	.byte	0x05
	.zero		1


	//   ....[6]....
        /*0168*/ 	.word	0x00000610
        /*016c*/ 	.word	0x000000ff
        /*0170*/ 	.word	0x00000018
        /*0174*/ 	.short	0x0100
        /*0176*/ 	.byte	0x05
	.zero		1


	//   ....[7]....
        /*0178*/ 	.word	0x00000620
        /*017c*/ 	.word	0x000000ff
        /*0180*/ 	.word	0x00000050
        /*0184*/ 	.short	0x0100
        /*0186*/ 	.byte	0x05
	.zero		1


	//   ....[8]....
        /*0188*/ 	.word	0x00000630
        /*018c*/ 	.word	0x000000ff
        /*0190*/ 	.word	0x00000020
        /*0194*/ 	.short	0x0100
        /*0196*/ 	.byte	0x05
	.zero		1


	//   ....[9]....
        /*0198*/ 	.word	0x00000640
        /*019c*/ 	.word	0x000000ff
        /*01a0*/ 	.word	0x00000058
        /*01a4*/ 	.short	0x0100
        /*01a6*/ 	.byte	0x05
	.zero		1


	//   ....[10]....
        /*01a8*/ 	.word	0x00000650
        /*01ac*/ 	.word	0x000000ff
        /*01b0*/ 	.word	0x00000028
        /*01b4*/ 	.short	0x0100
        /*01b6*/ 	.byte	0x05
	.zero		1


	//   ....[11]....
        /*01b8*/ 	.word	0x00000660
        /*01bc*/ 	.word	0x000000ff
        /*01c0*/ 	.word	0x00000060
        /*01c4*/ 	.short	0x0100
        /*01c6*/ 	.byte	0x05
	.zero		1


	//   ....[12]....
        /*01c8*/ 	.word	0x00000670
        /*01cc*/ 	.word	0x000000ff
        /*01d0*/ 	.word	0x00000030
        /*01d4*/ 	.short	0x0100
        /*01d6*/ 	.byte	0x05
	.zero		1


	//   ....[13]....
        /*01d8*/ 	.word	0x00000680
        /*01dc*/ 	.word	0x000000ff
        /*01e0*/ 	.word	0x00000068
        /*01e4*/ 	.short	0x0100
        /*01e6*/ 	.byte	0x05
	.zero		1


	//   ....[14]....
        /*01e8*/ 	.word	0x000007b0
        /*01ec*/ 	.word	0x000000ff
        /*01f0*/ 	.word	0x00000070
        /*01f4*/ 	.short	0x0100
        /*01f6*/ 	.byte	0x07
	.zero		1


	//   ....[15]....
        /*01f8*/ 	.word	0x000007c0
        /*01fc*/ 	.word	0x000000ff
        /*0200*/ 	.word	0x00000090
        /*0204*/ 	.short	0x0100
        /*0206*/ 	.byte	0x07
	.zero		1


	//   ....[16]....
        /*0208*/ 	.word	0x000007d0
        /*020c*/ 	.word	0x000000ff
        /*0210*/ 	.word	0x00000078
        /*0214*/ 	.short	0x0100
        /*0216*/ 	.byte	0x07
	.zero		1


	//   ....[17]....
        /*0218*/ 	.word	0x000007e0
        /*021c*/ 	.word	0x000000ff
        /*0220*/ 	.word	0x00000098
        /*0224*/ 	.short	0x0100
        /*0226*/ 	.byte	0x07
	.zero		1


	//   ....[18]....
        /*0228*/ 	.word	0x000007f0
        /*022c*/ 	.word	0x000000ff
        /*0230*/ 	.word	0x00000080
        /*0234*/ 	.short	0x0100
        /*0236*/ 	.byte	0x07
	.zero		1


	//   ....[19]....
        /*0238*/ 	.word	0x00000800
        /*023c*/ 	.word	0x000000ff
        /*0240*/ 	.word	0x000000a0
        /*0244*/ 	.short	0x0100
        /*0246*/ 	.byte	0x07
	.zero		1


	//   ....[20]....
        /*0248*/ 	.word	0x00000810
        /*024c*/ 	.word	0x000000ff
        /*0250*/ 	.word	0x00000088
        /*0254*/ 	.short	0x0100
        /*0256*/ 	.byte	0x07
	.zero		1


	//   ....[21]....
        /*0258*/ 	.word	0x00000820
        /*025c*/ 	.word	0x000000ff
        /*0260*/ 	.word	0x000000a8
        /*0264*/ 	.short	0x0100
        /*0266*/ 	.byte	0x07
	.zero		1


	//   ....[22]....
        /*0268*/ 	.word	0x00000910
        /*026c*/ 	.word	0x000000ff
        /*0270*/ 	.word	0x000000b0
        /*0274*/ 	.short	0x0100
        /*0276*/ 	.byte	0x05
	.zero		1


	//   ....[23]....
        /*0278*/ 	.word	0x00000920
        /*027c*/ 	.word	0x000000ff
        /*0280*/ 	.word	0x000000b8
        /*0284*/ 	.short	0x0100
        /*0286*/ 	.byte	0x05
	.zero		1


	//   ....[24]....
        /*0288*/ 	.word	0x00000a60
        /*028c*/ 	.word	0x000000ff
        /*0290*/ 	.word	0x000000c0
        /*0294*/ 	.short	0x0100
        /*0296*/ 	.byte	0x05
	.zero		1


	//   ....[25]....
        /*0298*/ 	.word	0x00000a70
        /*029c*/ 	.word	0x000000ff
        /*02a0*/ 	.word	0x000000d0
        /*02a4*/ 	.short	0x0100
        /*02a6*/ 	.byte	0x05
	.zero		1


	//   ....[26]....
        /*02a8*/ 	.word	0x00000a80
        /*02ac*/ 	.word	0x000000ff
        /*02b0*/ 	.word	0x000000c8
        /*02b4*/ 	.short	0x0100
        /*02b6*/ 	.byte	0x05
	.zero		1


	//   ....[27]....
        /*02b8*/ 	.word	0x00000a90
        /*02bc*/ 	.word	0x000000ff
        /*02c0*/ 	.word	0x000000d8
        /*02c4*/ 	.short	0x0100
        /*02c6*/ 	.byte	0x05
	.zero		1


	//   ....[28]....
        /*02c8*/ 	.word	0x00000bc0
        /*02cc*/ 	.word	0x000000ff
        /*02d0*/ 	.word	0x000000e0
        /*02d4*/ 	.short	0x0100
        /*02d6*/ 	.byte	0x07
	.zero		1


	//   ....[29]....
        /*02d8*/ 	.word	0x00000bd0
        /*02dc*/ 	.word	0x000000ff
        /*02e0*/ 	.word	0x00000100
        /*02e4*/ 	.short	0x0100
        /*02e6*/ 	.byte	0x07
	.zero		1


	//   ....[30]....
        /*02e8*/ 	.word	0x00000be0
        /*02ec*/ 	.word	0x000000ff
        /*02f0*/ 	.word	0x000000e8
        /*02f4*/ 	.short	0x0100
        /*02f6*/ 	.byte	0x07
	.zero		1


	//   ....[31]....
        /*02f8*/ 	.word	0x00000bf0
        /*02fc*/ 	.word	0x000000ff
        /*0300*/ 	.word	0x00000108
        /*0304*/ 	.short	0x0100
        /*0306*/ 	.byte	0x07
	.zero		1


	//   ....[32]....
        /*0308*/ 	.word	0x00000c00
        /*030c*/ 	.word	0x000000ff
        /*0310*/ 	.word	0x000000f0
        /*0314*/ 	.short	0x0100
        /*0316*/ 	.byte	0x07
	.zero		1


	//   ....[33]....
        /*0318*/ 	.word	0x00000c10
        /*031c*/ 	.word	0x000000ff
        /*0320*/ 	.word	0x00000110
        /*0324*/ 	.short	0x0100
        /*0326*/ 	.byte	0x07
	.zero		1


	//   ....[34]....
        /*0328*/ 	.word	0x00000c20
        /*032c*/ 	.word	0x000000ff
        /*0330*/ 	.word	0x000000f8
        /*0334*/ 	.short	0x0100
        /*0336*/ 	.byte	0x07
	.zero		1


	//   ....[35]....
        /*0338*/ 	.word	0x00000c30
        /*033c*/ 	.word	0x000000ff
        /*0340*/ 	.word	0x00000118
        /*0344*/ 	.short	0x0100
        /*0346*/ 	.byte	0x07
	.zero		1


	//   ....[36]....
        /*0348*/ 	.word	0x00000d20
        /*034c*/ 	.word	0x000000ff
        /*0350*/ 	.word	0x00000120
        /*0354*/ 	.short	0x0100
        /*0356*/ 	.byte	0x05
	.zero		1


	//   ....[37]....
        /*0358*/ 	.word	0x00000d30
        /*035c*/ 	.word	0x000000ff
        /*0360*/ 	.word	0x00000130
        /*0364*/ 	.short	0x0100
        /*0366*/ 	.byte	0x05
	.zero		1


	//   ....[38]....
        /*0368*/ 	.word	0x00000d40
        /*036c*/ 	.word	0x000000ff
        /*0370*/ 	.word	0x00000128
        /*0374*/ 	.short	0x0100
        /*0376*/ 	.byte	0x05
	.zero		1


	//   ....[39]....
        /*0378*/ 	.word	0x00000d50
        /*037c*/ 	.word	0x000000ff
        /*0380*/ 	.word	0x00000138
        /*0384*/ 	.short	0x0100
        /*0386*/ 	.byte	0x05
	.zero		1


	//   ....[40]....
        /*0388*/ 	.word	0x00001620
        /*038c*/ 	.word	0x00000002
        /*0390*/ 	.word	0x00000130
        /*0394*/ 	.short	0x010a
        /*0396*/ 	.byte	0xff
	.zero		1


	//   ....[41]....
        /*0398*/ 	.word	0x00001650
        /*039c*/ 	.word	0x00000002
        /*03a0*/ 	.word	0x00000120
        /*03a4*/ 	.short	0x0101
        /*03a6*/ 	.byte	0xff
	.zero		1


	//   ....[42]....
        /*03a8*/ 	.word	0x00001720
        /*03ac*/ 	.word	0x000000ff
        /*03b0*/ 	.word	0x00000038
        /*03b4*/ 	.short	0x010a
        /*03b6*/ 	.byte	0x08
	.zero		1


	//   ....[43]....
        /*03b8*/ 	.word	0x000017c0
        /*03bc*/ 	.word	0x000000ff
        /*03c0*/ 	.word	0x00000038
        /*03c4*/ 	.short	0x010a
        /*03c6*/ 	.byte	0x21
	.zero		1


	//   ....[44]....
        /*03c8*/ 	.word	0x00001910
        /*03cc*/ 	.word	0x000000ff
        /*03d0*/ 	.word	0x00000038
        /*03d4*/ 	.short	0x010a
        /*03d6*/ 	.byte	0x08
	.zero		1


	//   ....[45]....
        /*03d8*/ 	.word	0x00001a20
        /*03dc*/ 	.word	0x000000ff
        /*03e0*/ 	.word	0x000000b8
        /*03e4*/ 	.short	0x0101
        /*03e6*/ 	.byte	0x04
	.zero		1


	//   ....[46]....
        /*03e8*/ 	.word	0x00001a40
        /*03ec*/ 	.word	0x000000ff
        /*03f0*/ 	.word	0x00000038
        /*03f4*/ 	.short	0x010a
        /*03f6*/ 	.byte	0x08
	.zero		1


	//   ....[47]....
        /*03f8*/ 	.word	0x00001ac0
        /*03fc*/ 	.word	0x000000ff
        /*0400*/ 	.word	0x00000038
        /*0404*/ 	.short	0x010a
        /*0406*/ 	.byte	0x11
	.zero		1


	//   ....[48]....
        /*0408*/ 	.word	0x00001c10
        /*040c*/ 	.word	0x000000ff
        /*0410*/ 	.word	0x00000038
        /*0414*/ 	.short	0x010a
        /*0416*/ 	.byte	0x08
	.zero		1


	//   ....[49]....
        /*0418*/ 	.word	0x00001d50
        /*041c*/ 	.word	0x00000002
        /*0420*/ 	.word	0x000000c0
        /*0424*/ 	.short	0x010a
        /*0426*/ 	.byte	0xff
	.zero		1


	//   ....[50]....
        /*0428*/ 	.word	0x00001e10
        /*042c*/ 	.word	0x00000002
        /*0430*/ 	.word	0x00000000
        /*0434*/ 	.short	0x0101
        /*0436*/ 	.byte	0xff
	.zero		1


	//   ....[51]....
        /*0438*/ 	.word	0x00002370
        /*043c*/ 	.word	0x000000ff
        /*0440*/ 	.word	0x00000000
        /*0444*/ 	.short	0x010a
        /*0446*/ 	.byte	0x05
	.zero		1


	//   ....[52]....
        /*0448*/ 	.word	0x00002400
        /*044c*/ 	.word	0x000000ff
        /*0450*/ 	.word	0x00000000
        /*0454*/ 	.short	0x010a
        /*0456*/ 	.byte	0x05
	.zero		1


	//   ....[53]....
        /*0458*/ 	.word	0x00002490
        /*045c*/ 	.word	0x000000ff
        /*0460*/ 	.word	0x00000000
        /*0464*/ 	.short	0x010a
        /*0466*/ 	.byte	0x05
	.zero		1


	//   ....[54]....
        /*0468*/ 	.word	0x00002520
        /*046c*/ 	.word	0x000000ff
        /*0470*/ 	.word	0x00000000
        /*0474*/ 	.short	0x010a
        /*0476*/ 	.byte	0x05
	.zero		1


	//   ....[55]....
        /*0478*/ 	.word	0x000025b0
        /*047c*/ 	.word	0x000000ff
        /*0480*/ 	.word	0x00000000
        /*0484*/ 	.short	0x010a
        /*0486*/ 	.byte	0x05
	.zero		1


	//   ....[56]....
        /*0488*/ 	.word	0x00002640
        /*048c*/ 	.word	0x000000ff
        /*0490*/ 	.word	0x00000000
        /*0494*/ 	.short	0x010a
        /*0496*/ 	.byte	0x05
	.zero		1


	//   ....[57]....
        /*0498*/ 	.word	0x000026e0
        /*049c*/ 	.word	0x00000000
        /*04a0*/ 	.word	0x00000000
        /*04a4*/ 	.short	0x010a
        /*04a6*/ 	.byte	0xff
	.zero		1


	//   ....[58]....
        /*04a8*/ 	.word	0x00002800
        /*04ac*/ 	.word	0x00000000
        /*04b0*/ 	.word	0x00000120
        /*04b4*/ 	.short	0x010a
        /*04b6*/ 	.byte	0xff
	.zero		1


	//   ....[59]....
        /*04b8*/ 	.word	0x00002870
        /*04bc*/ 	.word	0x00000000
        /*04c0*/ 	.word	0x00000000
        /*04c4*/ 	.short	0x0101
        /*04c6*/ 	.byte	0xff
	.zero		1


	//   ....[60]....
        /*04c8*/ 	.word	0x00002890
        /*04cc*/ 	.word	0x000000ff
        /*04d0*/ 	.word	0x000000d0
        /*04d4*/ 	.short	0x010a
        /*04d6*/ 	.byte	0x05
	.zero		1


	//   ....[61]....
        /*04d8*/ 	.word	0x000029b0
        /*04dc*/ 	.word	0x00000000
        /*04e0*/ 	.word	0x000000c0
        /*04e4*/ 	.short	0x010a
        /*04e6*/ 	.byte	0xff
	.zero		1


	//   ....[62]....
        /*04e8*/ 	.word	0x00002ab0
        /*04ec*/ 	.word	0x00000000
        /*04f0*/ 	.word	0x00000000
        /*04f4*/ 	.short	0x0101
        /*04f6*/ 	.byte	0xff
	.zero		1


	//   ....[63]....
        /*04f8*/ 	.word	0x00002b40
        /*04fc*/ 	.word	0x000000ff
        /*0500*/ 	.word	0x000000d0
        /*0504*/ 	.short	0x0106
        /*0506*/ 	.byte	0x05
	.zero		1


	//   ....[64]....
        /*0508*/ 	.word	0x00002b60
        /*050c*/ 	.word	0x000000ff
        /*0510*/ 	.word	0x000000d0
        /*0514*/ 	.short	0x010a
        /*0516*/ 	.byte	0x05
	.zero		1


	//   ....[65]....
        /*0518*/ 	.word	0x00002bf0
        /*051c*/ 	.word	0x000000ff
        /*0520*/ 	.word	0x000000d0
        /*0524*/ 	.short	0x0106
        /*0526*/ 	.byte	0x04
	.zero		1


	//   ....[66]....
        /*0528*/ 	.word	0x00002c30
        /*052c*/ 	.word	0x00000000
        /*0530*/ 	.word	0x000000d0
        /*0534*/ 	.short	0x010a
        /*0536*/ 	.byte	0xff
	.zero		1


	//   ....[67]....
        /*0538*/ 	.word	0x00003170
        /*053c*/ 	.word	0x00000000
        /*0540*/ 	.word	0x000000c0
        /*0544*/ 	.short	0x010a
        /*0546*/ 	.byte	0xff
	.zero		1


	//   ....[68]....
        /*0548*/ 	.word	0x00003280
        /*054c*/ 	.word	0x00000003
        /*0550*/ 	.word	0x00000000
        /*0554*/ 	.short	0x0101
        /*0556*/ 	.byte	0xff
	.zero		1


	//   ....[69]....
        /*0558*/ 	.word	0x00003290
        /*055c*/ 	.word	0x000000ff
        /*0560*/ 	.word	0x00000000
        /*0564*/ 	.short	0x010a
        /*0566*/ 	.byte	0x06
	.zero		1


	//   ....[70]....
        /*0568*/ 	.word	0x000032b0
        /*056c*/ 	.word	0x000000ff
        /*0570*/ 	.word	0x00000100
        /*0574*/ 	.short	0x010a
        /*0576*/ 	.byte	0x07
	.zero		1


	//   ....[71]....
        /*0578*/ 	.word	0x00003380
        /*057c*/ 	.word	0x000000ff
        /*0580*/ 	.word	0x00000000
        /*0584*/ 	.short	0x010a
        /*0586*/ 	.byte	0x06
	.zero		1


	//   ....[72]....
        /*0588*/ 	.word	0x000034b0
        /*058c*/ 	.word	0x000000ff
        /*0590*/ 	.word	0x00000000
        /*0594*/ 	.short	0x010a
        /*0596*/ 	.byte	0x1a
	.zero		1


	//   ....[73]....
        /*0598*/ 	.word	0x00003750
        /*059c*/ 	.word	0x000000ff
        /*05a0*/ 	.word	0x00000000
        /*05a4*/ 	.short	0x010a
        /*05a6*/ 	.byte	0x06
	.zero		1


	//   ....[74]....
        /*05a8*/ 	.word	0x000037e0
        /*05ac*/ 	.word	0x000000ff
        /*05b0*/ 	.word	0x00000000
        /*05b4*/ 	.short	0x010a
        /*05b6*/ 	.byte	0x06
	.zero		1


	//   ....[75]....
        /*05b8*/ 	.word	0x00003870
        /*05bc*/ 	.word	0x000000ff
        /*05c0*/ 	.word	0x00000000
        /*05c4*/ 	.short	0x010a
        /*05c6*/ 	.byte	0x06
	.zero		1


	//   ....[76]....
        /*05c8*/ 	.word	0x00003900
        /*05cc*/ 	.word	0x000000ff
        /*05d0*/ 	.word	0x00000000
        /*05d4*/ 	.short	0x010a
        /*05d6*/ 	.byte	0x07
	.zero		1


	//   ....[77]....
        /*05d8*/ 	.word	0x00003d70
        /*05dc*/ 	.word	0x00000000
        /*05e0*/ 	.word	0x000000c0
        /*05e4*/ 	.short	0x010a
        /*05e6*/ 	.byte	0xff
	.zero		1


	//   ....[78]....
        /*05e8*/ 	.word	0x00003e30
        /*05ec*/ 	.word	0x00000000
        /*05f0*/ 	.word	0x00000000
        /*05f4*/ 	.short	0x0101
        /*05f6*/ 	.byte	0xff
	.zero		1


	//   ....[79]....
        /*05f8*/ 	.word	0x00004150
        /*05fc*/ 	.word	0x000000ff
        /*0600*/ 	.word	0x000000b8
        /*0604*/ 	.short	0x010a
        /*0606*/ 	.byte	0x07
	.zero		1


	//   ....[80]....
        /*0608*/ 	.word	0x00004340
        /*060c*/ 	.word	0x000000ff
        /*0610*/ 	.word	0x00000090
        /*0614*/ 	.short	0x010a
        /*0616*/ 	.byte	0x07
	.zero		1


	//   ....[81]....
        /*0618*/ 	.word	0x000044b0
        /*061c*/ 	.word	0x000000ff
        /*0620*/ 	.word	0x00000070
        /*0624*/ 	.short	0x010b
        /*0626*/ 	.byte	0x07
	.zero		1


	//   ....[82]....
        /*0628*/ 	.word	0x000044c0
        /*062c*/ 	.word	0x000000ff
        /*0630*/ 	.word	0x00000000
        /*0634*/ 	.short	0x0101
        /*0636*/ 	.byte	0x08
	.zero		1


	//   ....[83]....
        /*0638*/ 	.word	0x000044d0
        /*063c*/ 	.word	0x000000ff
        /*0640*/ 	.word	0x00000098
        /*0644*/ 	.short	0x010a
        /*0646*/ 	.byte	0x07
	.zero		1


	//   ....[84]....
        /*0648*/ 	.word	0x00004620
        /*064c*/ 	.word	0x000000ff
        /*0650*/ 	.word	0x00000078
        /*0654*/ 	.short	0x010b
        /*0656*/ 	.byte	0x07
	.zero		1


	//   ....[85]....
        /*0658*/ 	.word	0x00004630
        /*065c*/ 	.word	0x000000ff
        /*0660*/ 	.word	0x00000000
        /*0664*/ 	.short	0x0101
        /*0666*/ 	.byte	0x08
	.zero		1


	//   ....[86]....
        /*0668*/ 	.word	0x00004640
        /*066c*/ 	.word	0x000000ff
        /*0670*/ 	.word	0x000000a0
        /*0674*/ 	.short	0x010a
        /*0676*/ 	.byte	0x07
	.zero		1


	//   ....[87]....
        /*0678*/ 	.word	0x000047c0
        /*067c*/ 	.word	0x000000ff
        /*0680*/ 	.word	0x00000080
        /*0684*/ 	.short	0x010b
        /*0686*/ 	.byte	0x07
	.zero		1


	//   ....[88]....
        /*0688*/ 	.word	0x00004800
        /*068c*/ 	.word	0x000000ff
        /*0690*/ 	.word	0x00000000
        /*0694*/ 	.short	0x0101
        /*0696*/ 	.byte	0x08
	.zero		1


	//   ....[89]....
        /*0698*/ 	.word	0x00004840
        /*069c*/ 	.word	0x000000ff
        /*06a0*/ 	.word	0x000000a8
        /*06a4*/ 	.short	0x010a
        /*06a6*/ 	.byte	0x07
	.zero		1


	//   ....[90]....
        /*06a8*/ 	.word	0x00004a80
        /*06ac*/ 	.word	0x000000ff
        /*06b0*/ 	.word	0x00000088
        /*06b4*/ 	.short	0x010b
        /*06b6*/ 	.byte	0x07
	.zero		1


	//   ....[91]....
        /*06b8*/ 	.word	0x00004aa0
        /*06bc*/ 	.word	0x000000ff
        /*06c0*/ 	.word	0x00000000
        /*06c4*/ 	.short	0x0101
        /*06c6*/ 	.byte	0x0d
	.zero		1


	//   ....[92]....
        /*06c8*/ 	.word	0x00004ad0
        /*06cc*/ 	.word	0x000000ff
        /*06d0*/ 	.word	0x00000090
        /*06d4*/ 	.short	0x010a
        /*06d6*/ 	.byte	0x07
	.zero		1


	//   ....[93]....
        /*06d8*/ 	.word	0x00004af0
        /*06dc*/ 	.word	0x000000ff
        /*06e0*/ 	.word	0x00000098
        /*06e4*/ 	.short	0x010a
        /*06e6*/ 	.byte	0x07
	.zero		1


	//   ....[94]....
        /*06e8*/ 	.word	0x00004b10
        /*06ec*/ 	.word	0x000000ff
        /*06f0*/ 	.word	0x000000a0
        /*06f4*/ 	.short	0x010a
        /*06f6*/ 	.byte	0x07
	.zero		1


	//   ....[95]....
        /*06f8*/ 	.word	0x00004b50
        /*06fc*/ 	.word	0x00000000
        /*0700*/ 	.word	0x000000a8
        /*0704*/ 	.short	0x010a
        /*0706*/ 	.byte	0xff
	.zero		1


	//   ....[96]....
        /*0708*/ 	.word	0x00004e80
        /*070c*/ 	.word	0x00000000
        /*0710*/ 	.word	0x000000c0
        /*0714*/ 	.short	0x010a
        /*0716*/ 	.byte	0xff
	.zero		1


	//   ....[97]....
        /*0718*/ 	.word	0x00004f90
        /*071c*/ 	.word	0x00000000
        /*0720*/ 	.word	0x00000000
        /*0724*/ 	.short	0x0101
        /*0726*/ 	.byte	0xff
	.zero		1


	//   ....[98]....
        /*0728*/ 	.word	0x000059e0
        /*072c*/ 	.word	0x000000ff
        /*0730*/ 	.word	0x00000070
        /*0734*/ 	.short	0x010a
        /*0736*/ 	.byte	0x30
	.zero		1


	//   ....[99]....
        /*0738*/ 	.word	0x00005a20
        /*073c*/ 	.word	0x00000054
        /*0740*/ 	.word	0x000000e0
        /*0744*/ 	.short	0x010a
        /*0746*/ 	.byte	0xff
	.zero		1


	//   ....[100]....
        /*0748*/ 	.word	0x00005b10
        /*074c*/ 	.word	0x000000ff
        /*0750*/ 	.word	0x00000070
        /*0754*/ 	.short	0x010a
        /*0756*/ 	.byte	0x30
	.zero		1


	//   ....[101]....
        /*0758*/ 	.word	0x00005c00
        /*075c*/ 	.word	0x00000054
        /*0760*/ 	.word	0x000000e0
        /*0764*/ 	.short	0x010a
        /*0766*/ 	.byte	0xff
	.zero		1


	//   ....[102]....
        /*0768*/ 	.word	0x000061d0
        /*076c*/ 	.word	0x00000000
        /*0770*/ 	.word	0x00000000
        /*0774*/ 	.short	0x0101
        /*0776*/ 	.byte	0xff
	.zero		1


	//   ....[103]....
        /*0778*/ 	.word	0x000061e0
        /*077c*/ 	.word	0x00000002
        /*0780*/ 	.word	0x00000070
        /*0784*/ 	.short	0x010a
        /*0786*/ 	.byte	0xff
	.zero		1


	//   ....[104]....
        /*0788*/ 	.word	0x000062c0
        /*078c*/ 	.word	0x00000002
        /*0790*/ 	.word	0x00000070
        /*0794*/ 	.short	0x010a
        /*0796*/ 	.byte	0xff
	.zero		1


	//   ....[105]....
        /*0798*/ 	.word	0x00006920
        /*079c*/ 	.word	0x00000010
        /*07a0*/ 	.word	0x00000000
        /*07a4*/ 	.short	0x0101
        /*07a6*/ 	.byte	0xff
	.zero		1


	//   ....[106]....
        /*07a8*/ 	.word	0x00006940
        /*07ac*/ 	.word	0x00000000
        /*07b0*/ 	.word	0x00000070
        /*07b4*/ 	.short	0x010a
        /*07b6*/ 	.byte	0xff
	.zero		1


	//   ....[107]....
        /*07b8*/ 	.word	0x00006a10
        /*07bc*/ 	.word	0x00000000
        /*07c0*/ 	.word	0x00000070
        /*07c4*/ 	.short	0x010a
        /*07c6*/ 	.byte	0xff
	.zero		1


	//   ....[108]....
        /*07c8*/ 	.word	0x00007070
        /*07cc*/ 	.word	0x00000010
        /*07d0*/ 	.word	0x00000000
        /*07d4*/ 	.short	0x0101
        /*07d6*/ 	.byte	0xff
	.zero		1


	//   ....[109]....
        /*07d8*/ 	.word	0x00007090
        /*07dc*/ 	.word	0x00000000
        /*07e0*/ 	.word	0x00000070
        /*07e4*/ 	.short	0x010a
        /*07e6*/ 	.byte	0xff
	.zero		1


	//   ....[110]....
        /*07e8*/ 	.word	0x00007160
        /*07ec*/ 	.word	0x00000000
        /*07f0*/ 	.word	0x00000070
        /*07f4*/ 	.short	0x010a
        /*07f6*/ 	.byte	0xff
	.zero		1


	//   ....[111]....
        /*07f8*/ 	.word	0x000073e0
        /*07fc*/ 	.word	0x000000ff
        /*0800*/ 	.word	0x00000000
        /*0804*/ 	.short	0x0101
        /*0806*/ 	.byte	0x05
	.zero		1


	//   ....[112]....
        /*0808*/ 	.word	0x00007820
        /*080c*/ 	.word	0x00000000
        /*0810*/ 	.word	0x00000000
        /*0814*/ 	.short	0x0101
        /*0816*/ 	.byte	0xff
	.zero		1


	//   ....[113]....
        /*0818*/ 	.word	0x00007a90
        /*081c*/ 	.word	0x000000ff
        /*0820*/ 	.word	0x00000000
        /*0824*/ 	.short	0x0101
        /*0826*/ 	.byte	0x04
	.zero		1


	//   ....[114]....
        /*0828*/ 	.word	0x00007ab0
        /*082c*/ 	.word	0x00000002
        /*0830*/ 	.word	0x00000130
        /*0834*/ 	.short	0x010a
        /*0836*/ 	.byte	0xff
	.zero		1


	//   ....[115]....
        /*0838*/ 	.word	0x00007b10
        /*083c*/ 	.word	0x00000002
        /*0840*/ 	.word	0x00000038
        /*0844*/ 	.short	0x010a
        /*0846*/ 	.byte	0xff
	.zero		1


	//   ....[116]....
        /*0848*/ 	.word	0x00007b70
        /*084c*/ 	.word	0x00000002
        /*0850*/ 	.word	0x00000038
        /*0854*/ 	.short	0x010a
        /*0856*/ 	.byte	0xff
	.zero		1


	//   ....[117]....
        /*0858*/ 	.word	0x00007bc0
        /*085c*/ 	.word	0x00000002
        /*0860*/ 	.word	0x000000c0
        /*0864*/ 	.short	0x010a
        /*0866*/ 	.byte	0xff
	.zero		1


	//   ....[118]....
        /*0868*/ 	.word	0x00007c20
        /*086c*/ 	.word	0x00000000
        /*0870*/ 	.word	0x00000000
        /*0874*/ 	.short	0x010a
        /*0876*/ 	.byte	0xff
	.zero		1


	//   ....[119]....
        /*0878*/ 	.word	0x00007c80
        /*087c*/ 	.word	0x00000000
        /*0880*/ 	.word	0x00000000
        /*0884*/ 	.short	0x010a
        /*0886*/ 	.byte	0xff
	.zero		1


	//   ....[120]....
        /*0888*/ 	.word	0x00007ce0
        /*088c*/ 	.word	0x00000000
        /*0890*/ 	.word	0x00000000
        /*0894*/ 	.short	0x010a
        /*0896*/ 	.byte	0xff
	.zero		1


	//   ....[121]....
        /*0898*/ 	.word	0x00007d40
        /*089c*/ 	.word	0x00000000
        /*08a0*/ 	.word	0x00000000
        /*08a4*/ 	.short	0x010a
        /*08a6*/ 	.byte	0xff
	.zero		1


	//   ....[122]....
        /*08a8*/ 	.word	0x00007da0
        /*08ac*/ 	.word	0x00000000
        /*08b0*/ 	.word	0x00000000
        /*08b4*/ 	.short	0x010a
        /*08b6*/ 	.byte	0xff
	.zero		1


	//   ....[123]....
        /*08b8*/ 	.word	0x00007e00
        /*08bc*/ 	.word	0x00000000
        /*08c0*/ 	.word	0x00000000
        /*08c4*/ 	.short	0x010a
        /*08c6*/ 	.byte	0xff
	.zero		1


	//   ....[124]....
        /*08c8*/ 	.word	0x00007e50
        /*08cc*/ 	.word	0x00000000
        /*08d0*/ 	.word	0x00000120
        /*08d4*/ 	.short	0x010a
        /*08d6*/ 	.byte	0xff
	.zero		1


	//   ....[125]....
        /*08d8*/ 	.word	0x00007eb0
        /*08dc*/ 	.word	0x00000000
        /*08e0*/ 	.word	0x000000d0
        /*08e4*/ 	.short	0x010a
        /*08e6*/ 	.byte	0xff
	.zero		1


	//   ....[126]....
        /*08e8*/ 	.word	0x00007f00
        /*08ec*/ 	.word	0x00000000
        /*08f0*/ 	.word	0x000000c0
        /*08f4*/ 	.short	0x010a
        /*08f6*/ 	.byte	0xff
	.zero		1


	//   ....[127]....
        /*08f8*/ 	.word	0x00007f60
        /*08fc*/ 	.word	0x00000000
        /*0900*/ 	.word	0x000000d0
        /*0904*/ 	.short	0x010a
        /*0906*/ 	.byte	0xff
	.zero		1


	//   ....[128]....
        /*0908*/ 	.word	0x00007fb0
        /*090c*/ 	.word	0x00000000
        /*0910*/ 	.word	0x000000c0
        /*0914*/ 	.short	0x010a
        /*0916*/ 	.byte	0xff
	.zero		1


	//   ....[129]....
        /*0918*/ 	.word	0x00008010
        /*091c*/ 	.word	0x00000002
        /*0920*/ 	.word	0x00000100
        /*0924*/ 	.short	0x010a
        /*0926*/ 	.byte	0xff
	.zero		1


	//   ....[130]....
        /*0928*/ 	.word	0x00008070
        /*092c*/ 	.word	0x00000000
        /*0930*/ 	.word	0x00000000
        /*0934*/ 	.short	0x010a
        /*0936*/ 	.byte	0xff
	.zero		1


	//   ....[131]....
        /*0938*/ 	.word	0x000080d0
        /*093c*/ 	.word	0x00000000
        /*0940*/ 	.word	0x00000000
        /*0944*/ 	.short	0x010a
        /*0946*/ 	.byte	0xff
	.zero		1


	//   ....[132]....
        /*0948*/ 	.word	0x00008130
        /*094c*/ 	.word	0x00000000
        /*0950*/ 	.word	0x00000000
        /*0954*/ 	.short	0x010a
        /*0956*/ 	.byte	0xff
	.zero		1


	//   ....[133]....
        /*0958*/ 	.word	0x00008190
        /*095c*/ 	.word	0x00000000
        /*0960*/ 	.word	0x00000000
        /*0964*/ 	.short	0x010a
        /*0966*/ 	.byte	0xff
	.zero		1


	//   ....[134]....
        /*0968*/ 	.word	0x000081f0
        /*096c*/ 	.word	0x00000000
        /*0970*/ 	.word	0x00000000
        /*0974*/ 	.short	0x010a
        /*0976*/ 	.byte	0xff
	.zero		1


	//   ....[135]....
        /*0978*/ 	.word	0x00008240
        /*097c*/ 	.word	0x00000000
        /*0980*/ 	.word	0x000000c0
        /*0984*/ 	.short	0x010a
        /*0986*/ 	.byte	0xff
	.zero		1


	//   ....[136]....
        /*0988*/ 	.word	0x000082a0
        /*098c*/ 	.word	0x00000000
        /*0990*/ 	.word	0x000000b8
        /*0994*/ 	.short	0x010a
        /*0996*/ 	.byte	0xff
	.zero		1


	//   ....[137]....
        /*0998*/ 	.word	0x00008300
        /*099c*/ 	.word	0x00000000
        /*09a0*/ 	.word	0x00000090
        /*09a4*/ 	.short	0x010a
        /*09a6*/ 	.byte	0xff
	.zero		1


	//   ....[138]....
        /*09a8*/ 	.word	0x00008360
        /*09ac*/ 	.word	0x00000000
        /*09b0*/ 	.word	0x00000098
        /*09b4*/ 	.short	0x010a
        /*09b6*/ 	.byte	0xff
	.zero		1


	//   ....[139]....
        /*09b8*/ 	.word	0x000083c0
        /*09bc*/ 	.word	0x00000000
        /*09c0*/ 	.word	0x000000a0
        /*09c4*/ 	.short	0x010a
        /*09c6*/ 	.byte	0xff
	.zero		1


	//   ....[140]....
        /*09c8*/ 	.word	0x00008420
        /*09cc*/ 	.word	0x00000000
        /*09d0*/ 	.word	0x000000a8
        /*09d4*/ 	.short	0x010a
        /*09d6*/ 	.byte	0xff
	.zero		1


	//   ....[141]....
        /*09d8*/ 	.word	0x00008480
        /*09dc*/ 	.word	0x00000000
        /*09e0*/ 	.word	0x00000090
        /*09e4*/ 	.short	0x010a
        /*09e6*/ 	.byte	0xff
	.zero		1


	//   ....[142]....
        /*09e8*/ 	.word	0x000084e0
        /*09ec*/ 	.word	0x00000000
        /*09f0*/ 	.word	0x00000098
        /*09f4*/ 	.short	0x010a
        /*09f6*/ 	.byte	0xff
	.zero		1


	//   ....[143]....
        /*09f8*/ 	.word	0x00008540
        /*09fc*/ 	.word	0x00000000
        /*0a00*/ 	.word	0x000000a0
        /*0a04*/ 	.short	0x010a
        /*0a06*/ 	.byte	0xff
	.zero		1


	//   ....[144]....
        /*0a08*/ 	.word	0x00008590
        /*0a0c*/ 	.word	0x00000000
        /*0a10*/ 	.word	0x000000c0
        /*0a14*/ 	.short	0x010a
        /*0a16*/ 	.byte	0xff
	.zero		1


	//   ....[145]....
        /*0a18*/ 	.word	0x000085f0
        /*0a1c*/ 	.word	0x00000002
        /*0a20*/ 	.word	0x00000070
        /*0a24*/ 	.short	0x010a
        /*0a26*/ 	.byte	0xff
	.zero		1


	//   ....[146]....
        /*0a28*/ 	.word	0x00008640
        /*0a2c*/ 	.word	0x00000054
        /*0a30*/ 	.word	0x000000e0
        /*0a34*/ 	.short	0x010a
        /*0a36*/ 	.byte	0xff
	.zero		1


	//   ....[147]....
        /*0a38*/ 	.word	0x00008690
        /*0a3c*/ 	.word	0x00000002
        /*0a40*/ 	.word	0x00000070
        /*0a44*/ 	.short	0x010a
        /*0a46*/ 	.byte	0xff
	.zero		1


	//   ....[148]....
        /*0a48*/ 	.word	0x000086e0
        /*0a4c*/ 	.word	0x00000000
        /*0a50*/ 	.word	0x00000070
        /*0a54*/ 	.short	0x010a
        /*0a56*/ 	.byte	0xff
	.zero		1


	//   ....[149]....
        /*0a58*/ 	.word	0x00008730
        /*0a5c*/ 	.word	0x00000000
        /*0a60*/ 	.word	0x00000070
        /*0a64*/ 	.short	0x010a
        /*0a66*/ 	.byte	0xff
	.zero		1


	//----- nvinfo : EIATTR_NUM_MBARRIERS
	.align		4
.L_47:
        /*0a68*/ 	.byte	0x03, 0x38
        /*0a6a*/ 	.short	0x0028


	//----- nvinfo : EIATTR_EXIT_INSTR_OFFSETS
	.align		4
        /*0a6c*/ 	.byte	0x04, 0x1c
        /*0a6e*/ 	.short	(.L_49 - .L_48)


	//   ....[0]....
.L_48:
        /*0a70*/ 	.word	0x00002710


	//   ....[1]....
        /*0a74*/ 	.word	0x00002c00


	//   ....[2]....
        /*0a78*/ 	.word	0x00002c60


	//   ....[3]....
        /*0a7c*/ 	.word	0x00003b60


	//   ....[4]....
        /*0a80*/ 	.word	0x00004b80


	//   ....[5]....
        /*0a84*/ 	.word	0x00004bc0


	//   ....[6]....
        /*0a88*/ 	.word	0x00007980


	//   ....[7]....
        /*0a8c*/ 	.word	0x00007a00


	//   ....[8]....
        /*0a90*/ 	.word	0x00007a30


	//   ....[9]....
        /*0a94*/ 	.word	0x00007aa0


	//----- nvinfo : EIATTR_MAX_THREADS
	.align		4
.L_49:
        /*0a98*/ 	.byte	0x04, 0x05
        /*0a9a*/ 	.short	(.L_51 - .L_50)
.L_50:
        /*0a9c*/ 	.word	0x00000100
        /*0aa0*/ 	.word	0x00000001
        /*0aa4*/ 	.word	0x00000001


	//----- nvinfo : EIATTR_CRS_STACK_SIZE
	.align		4
.L_51:
        /*0aa8*/ 	.byte	0x04, 0x1e
        /*0aaa*/ 	.short	(.L_53 - .L_52)
.L_52:
        /*0aac*/ 	.word	0x00000000


	//----- nvinfo : EIATTR_CBANK_PARAM_SIZE
	.align		4
.L_53:
        /*0ab0*/ 	.byte	0x03, 0x19
        /*0ab2*/ 	.short	0x0800


	//----- nvinfo : EIATTR_PARAM_CBANK
	.align		4
        /*0ab4*/ 	.byte	0x04, 0x0a
        /*0ab6*/ 	.short	(.L_55 - .L_54)
	.align		4
.L_54:
        /*0ab8*/ 	.word	index@(.nv.constant0._ZN7cutlass13device_kernelINS_4gemm6kernel13GemmUniversalIN4cute5tupleIJiiiiEEENS1_10collective13CollectiveMmaINS1_35MainloopSm100TmaUmmaWarpSpecializedILi7ELi2ELi4ENS5_IJNS4_1CILi1EEESB_SB_EEEEENS5_IJNSA_ILi128EEENSA_ILi64EEENSA_ILi32EEEEEEfNS5_IJlSB_lEEEfSI_NS4_8TiledMMAINS4_8MMA_AtomIJNS4_17SM100_MMA_TF32_SSINS_10tfloat32_tESM_fLi128ELi64ELNS4_4UMMA5MajorE0ELSO_0ELNSN_7ScaleInE0ELSP_0EEEEEENS4_6LayoutISC_NS5_IJNSA_ILi0EEEST_ST_EEEEENS5_IJNS4_10UnderscoreESW_SW_EEEEENS4_13SM90_TMA_LOADENS4_14ComposedLayoutINS4_7SwizzleILi3ELi4ELi3EEENS4_18smem_ptr_flag_bitsILi32EEENSS_INS5_IJNSA_ILi8EEESG_EEENS5_IJSG_SB_EEEEEEEvNS4_8identityESZ_S19_vS1A_EENS_8epilogue10collective18CollectiveEpilogueINS1C_23Sm100TmaWarpSpecializedILi4ELi2ELi16ELb1ELb0EEEJSH_NS5_IJNSS_ISE_SB_EENSS_INSA_ILi16EEESB_EEEEEfSI_fSI_NS1C_6fusion15FusionCallbacksIS1G_NS1L_17LinearCombinationIffffLNS_15FloatRoundStyleE2EEESH_S1K_JEEENS4_5SM1004TMEM4LOAD26SM100_TMEM_LOAD_32dp32b16xESZ_NS10_INS11_ILi2ELi4ELi3EEES14_NSS_INS5_IJS15_S1I_EEENS5_IJS1I_SB_EEEEEEENS4_39AutoVectorizingCopyWithAssumedAlignmentILi128EEENS4_14SM90_TMA_STOREES1Z_S21_S21_EEEvvEEEEvNT_6ParamsE)
        /*0abc*/ 	.short	0x0380
        /*0abe*/ 	.short	0x0800


	//----- nvinfo : EIATTR_SW_WAR
	.align		4
.L_55:
        /*0ac0*/ 	.byte	0x04, 0x36
        /*0ac2*/ 	.short	(.L_57 - .L_56)
.L_56:
        /*0ac4*/ 	.word	0x00000008
.L_57:


//--------------------- .nv.callgraph             --------------------------
	.section	.nv.callgraph,"",@"SHT_CUDA_CALLGRAPH"
	.align	4
	.sectionentsize	8
	.align		4
        /*0000*/ 	.word	0x00000000
	.align		4
        /*0004*/ 	.word	0xffffffff
	.align		4
        /*0008*/ 	.word	index@(_ZN7cutlass13device_kernelINS_4gemm6kernel13GemmUniversalIN4cute5tupleIJiiiiEEENS1_10collective13CollectiveMmaINS1_35MainloopSm100TmaUmmaWarpSpecializedILi7ELi2ELi4ENS5_IJNS4_1CILi1EEESB_SB_EEEEENS5_IJNSA_ILi128EEENSA_ILi64EEENSA_ILi32EEEEEEfNS5_IJlSB_lEEEfSI_NS4_8TiledMMAINS4_8MMA_AtomIJNS4_17SM100_MMA_TF32_SSINS_10tfloat32_tESM_fLi128ELi64ELNS4_4UMMA5MajorE0ELSO_0ELNSN_7ScaleInE0ELSP_0EEEEEENS4_6LayoutISC_NS5_IJNSA_ILi0EEEST_ST_EEEEENS5_IJNS4_10UnderscoreESW_SW_EEEEENS4_13SM90_TMA_LOADENS4_14ComposedLayoutINS4_7SwizzleILi3ELi4ELi3EEENS4_18smem_ptr_flag_bitsILi32EEENSS_INS5_IJNSA_ILi8EEESG_EEENS5_IJSG_SB_EEEEEEEvNS4_8identityESZ_S19_vS1A_EENS_8epilogue10collective18CollectiveEpilogueINS1C_23Sm100TmaWarpSpecializedILi4ELi2ELi16ELb1ELb0EEEJSH_NS5_IJNSS_ISE_SB_EENSS_INSA_ILi16EEESB_EEEEEfSI_fSI_NS1C_6fusion15FusionCallbacksIS1G_NS1L_17LinearCombinationIffffLNS_15FloatRoundStyleE2EEESH_S1K_JEEENS4_5SM1004TMEM4LOAD26SM100_TMEM_LOAD_32dp32b16xESZ_NS10_INS11_ILi2ELi4ELi3EEES14_NSS_INS5_IJS15_S1I_EEENS5_IJS1I_SB_EEEEEEENS4_39AutoVectorizingCopyWithAssumedAlignmentILi128EEENS4_14SM90_TMA_STOREES1Z_S21_S21_EEEvvEEEEvNT_6ParamsE)
	.align		4
        /*000c*/ 	.word	index@(__assertfail)
	.align		4
        /*0010*/ 	.word	0x00000000
	.align		4
        /*0014*/ 	.word	0xfffffffe
	.align		4
        /*0018*/ 	.word	0x00000000
	.align		4
        /*001c*/ 	.word	0xfffffffd
	.align		4
        /*0020*/ 	.word	0x00000000
	.align		4
        /*0024*/ 	.word	0xfffffffc


//--------------------- .nv.constant4             --------------------------
	.section	.nv.constant4,"a",@progbits
	.align	8
	.align		8
.nv.constant4:
        /*0000*/ 	.dword	__assertfail
	.align		8
        /*0008*/ 	.dword	__unnamed_1
	.align		8
        /*0010*/ 	.dword	__unnamed_2
	.align		8
        /*0018*/ 	.dword	_ZN40_INTERNAL_57b79360_4_k_cu_e4a8b342_214764cuda3std3__45__cpo5beginE
	.align		8
        /*0020*/ 	.dword	_ZN40_INTERNAL_57b79360_4_k_cu_e4a8b342_214764cuda3std3__45__cpo3endE
	.align		8
        /*0028*/ 	.dword	_ZN40_INTERNAL_57b79360_4_k_cu_e4a8b342_214764cuda3std3__45__cpo6cbeginE
	.align		8
        /*0030*/ 	.dword	_ZN40_INTERNAL_57b79360_4_k_cu_e4a8b342_214764cuda3std3__45__cpo4cendE
	.align		8
        /*0038*/ 	.dword	_ZN40_INTERNAL_57b79360_4_k_cu_e4a8b342_214764cuda3std3__442_GLOBAL__N__57b79360_4_k_cu_e4a8b342_214766ignoreE
	.align		8
        /*0040*/ 	.dword	_ZN40_INTERNAL_57b79360_4_k_cu_e4a8b342_214764cuda3std3__419piecewise_constructE
	.align		8
        /*0048*/ 	.dword	_ZN40_INTERNAL_57b79360_4_k_cu_e4a8b342_214764cuda3std3__48in_placeE
	.align		8
        /*0050*/ 	.dword	_ZN40_INTERNAL_57b79360_4_k_cu_e4a8b342_214764cuda3std6ranges3__45__cpo4swapE
	.align		8
        /*0058*/ 	.dword	_ZN40_INTERNAL_57b79360_4_k_cu_e4a8b342_214764cuda3std6ranges3__45__cpo9iter_moveE
	.align		8
        /*0060*/ 	.dword	_ZN40_INTERNAL_57b79360_4_k_cu_e4a8b342_214764cute7productE
	.align		8
        /*0068*/ 	.dword	_ZN40_INTERNAL_57b79360_4_k_cu_e4a8b342_214764cute1_E
	.align		8
        /*0070*/ 	.dword	$str$25
	.align		8
        /*0078*/ 	.dword	$str$26
	.align		8
        /*0080*/ 	.dword	$str$27
	.align		8
        /*0088*/ 	.dword	$str$28


//--------------------- .text._ZN7cutlass13device_kernelINS_4gemm6kernel13GemmUniversalIN4cute5tupleIJiiiiEEENS1_10collective13CollectiveMmaINS1_35MainloopSm100TmaUmmaWarpSpecializedILi7ELi2ELi4ENS5_IJNS4_1CILi1EEESB_SB_EEEEENS5_IJNSA_ILi128EEENSA_ILi64EEENSA_ILi32EEEEEEfNS5_IJlSB_lEEEfSI_NS4_8TiledMMAINS4_8MMA_AtomIJNS4_17SM100_MMA_TF32_SSINS_10tfloat32_tESM_fLi128ELi64ELNS4_4UMMA5MajorE0ELSO_0ELNSN_7ScaleInE0ELSP_0EEEEEENS4_6LayoutISC_NS5_IJNSA_ILi0EEEST_ST_EEEEENS5_IJNS4_10UnderscoreESW_SW_EEEEENS4_13SM90_TMA_LOADENS4_14ComposedLayoutINS4_7SwizzleILi3ELi4ELi3EEENS4_18smem_ptr_flag_bitsILi32EEENSS_INS5_IJNSA_ILi8EEESG_EEENS5_IJSG_SB_EEEEEEEvNS4_8identityESZ_S19_vS1A_EENS_8epilogue10collective18CollectiveEpilogueINS1C_23Sm100TmaWarpSpecializedILi4ELi2ELi16ELb1ELb0EEEJSH_NS5_IJNSS_ISE_SB_EENSS_INSA_ILi16EEESB_EEEEEfSI_fSI_NS1C_6fusion15FusionCallbacksIS1G_NS1L_17LinearCombinationIffffLNS_15FloatRoundStyleE2EEESH_S1K_JEEENS4_5SM1004TMEM4LOAD26SM100_TMEM_LOAD_32dp32b16xESZ_NS10_INS11_ILi2ELi4ELi3EEES14_NSS_INS5_IJS15_S1I_EEENS5_IJS1I_SB_EEEEEEENS4_39AutoVectorizingCopyWithAssumedAlignmentILi128EEENS4_14SM90_TMA_STOREES1Z_S21_S21_EEEvvEEEEvNT_6ParamsE --------------------------
	.section	.text._ZN7cutlass13device_kernelINS_4gemm6kernel13GemmUniversalIN4cute5tupleIJiiiiEEENS1_10collective13CollectiveMmaINS1_35MainloopSm100TmaUmmaWarpSpecializedILi7ELi2ELi4ENS5_IJNS4_1CILi1EEESB_SB_EEEEENS5_IJNSA_ILi128EEENSA_ILi64EEENSA_ILi32EEEEEEfNS5_IJlSB_lEEEfSI_NS4_8TiledMMAINS4_8MMA_AtomIJNS4_17SM100_MMA_TF32_SSINS_10tfloat32_tESM_fLi128ELi64ELNS4_4UMMA5MajorE0ELSO_0ELNSN_7ScaleInE0ELSP_0EEEEEENS4_6LayoutISC_NS5_IJNSA_ILi0EEEST_ST_EEEEENS5_IJNS4_10UnderscoreESW_SW_EEEEENS4_13SM90_TMA_LOADENS4_14ComposedLayoutINS4_7SwizzleILi3ELi4ELi3EEENS4_18smem_ptr_flag_bitsILi32EEENSS_INS5_IJNSA_ILi8EEESG_EEENS5_IJSG_SB_EEEEEEEvNS4_8identityESZ_S19_vS1A_EENS_8epilogue10collective18CollectiveEpilogueINS1C_23Sm100TmaWarpSpecializedILi4ELi2ELi16ELb1ELb0EEEJSH_NS5_IJNSS_ISE_SB_EENSS_INSA_ILi16EEESB_EEEEEfSI_fSI_NS1C_6fusion15FusionCallbacksIS1G_NS1L_17LinearCombinationIffffLNS_15FloatRoundStyleE2EEESH_S1K_JEEENS4_5SM1004TMEM4LOAD26SM100_TMEM_LOAD_32dp32b16xESZ_NS10_INS11_ILi2ELi4ELi3EEES14_NSS_INS5_IJS15_S1I_EEENS5_IJS1I_SB_EEEEEEENS4_39AutoVectorizingCopyWithAssumedAlignmentILi128EEENS4_14SM90_TMA_STOREES1Z_S21_S21_EEEvvEEEEvNT_6ParamsE,"ax",@progbits
	.align	128
.text._ZN7cutlass13device_kernelINS_4gemm6kernel13GemmUniversalIN4cute5tupleIJiiiiEEENS1_10collective13CollectiveMmaINS1_35MainloopSm100TmaUmmaWarpSpecializedILi7ELi2ELi4ENS5_IJNS4_1CILi1EEESB_SB_EEEEENS5_IJNSA_ILi128EEENSA_ILi64EEENSA_ILi32EEEEEEfNS5_IJlSB_lEEEfSI_NS4_8TiledMMAINS4_8MMA_AtomIJNS4_17SM100_MMA_TF32_SSINS_10tfloat32_tESM_fLi128ELi64ELNS4_4UMMA5MajorE0ELSO_0ELNSN_7ScaleInE0ELSP_0EEEEEENS4_6LayoutISC_NS5_IJNSA_ILi0EEEST_ST_EEEEENS5_IJNS4_10UnderscoreESW_SW_EEEEENS4_13SM90_TMA_LOADENS4_14ComposedLayoutINS4_7SwizzleILi3ELi4ELi3EEENS4_18smem_ptr_flag_bitsILi32EEENSS_INS5_IJNSA_ILi8EEESG_EEENS5_IJSG_SB_EEEEEEEvNS4_8identityESZ_S19_vS1A_EENS_8epilogue10collective18CollectiveEpilogueINS1C_23Sm100TmaWarpSpecializedILi4ELi2ELi16ELb1ELb0EEEJSH_NS5_IJNSS_ISE_SB_EENSS_INSA_ILi16EEESB_EEEEEfSI_fSI_NS1C_6fusion15FusionCallbacksIS1G_NS1L_17LinearCombinationIffffLNS_15FloatRoundStyleE2EEESH_S1K_JEEENS4_5SM1004TMEM4LOAD26SM100_TMEM_LOAD_32dp32b16xESZ_NS10_INS11_ILi2ELi4ELi3EEES14_NSS_INS5_IJS15_S1I_EEENS5_IJS1I_SB_EEEEEEENS4_39AutoVectorizingCopyWithAssumedAlignmentILi128EEENS4_14SM90_TMA_STOREES1Z_S21_S21_EEEvvEEEEvNT_6ParamsE:
        .type           _ZN7cutlass13device_kernelINS_4gemm6kernel13GemmUniversalIN4cute5tupleIJiiiiEEENS1_10collective13CollectiveMmaINS1_35MainloopSm100TmaUmmaWarpSpecializedILi7ELi2ELi4ENS5_IJNS4_1CILi1EEESB_SB_EEEEENS5_IJNSA_ILi128EEENSA_ILi64EEENSA_ILi32EEEEEEfNS5_IJlSB_lEEEfSI_NS4_8TiledMMAINS4_8MMA_AtomIJNS4_17SM100_MMA_TF32_SSINS_10tfloat32_tESM_fLi128ELi64ELNS4_4UMMA5MajorE0ELSO_0ELNSN_7ScaleInE0ELSP_0EEEEEENS4_6LayoutISC_NS5_IJNSA_ILi0EEEST_ST_EEEEENS5_IJNS4_10UnderscoreESW_SW_EEEEENS4_13SM90_TMA_LOADENS4_14ComposedLayoutINS4_7SwizzleILi3ELi4ELi3EEENS4_18smem_ptr_flag_bitsILi32EEENSS_INS5_IJNSA_ILi8EEESG_EEENS5_IJSG_SB_EEEEEEEvNS4_8identityESZ_S19_vS1A_EENS_8epilogue10collective18CollectiveEpilogueINS1C_23Sm100TmaWarpSpecializedILi4ELi2ELi16ELb1ELb0EEEJSH_NS5_IJNSS_ISE_SB_EENSS_INSA_ILi16EEESB_EEEEEfSI_fSI_NS1C_6fusion15FusionCallbacksIS1G_NS1L_17LinearCombinationIffffLNS_15FloatRoundStyleE2EEESH_S1K_JEEENS4_5SM1004TMEM4LOAD26SM100_TMEM_LOAD_32dp32b16xESZ_NS10_INS11_ILi2ELi4ELi3EEES14_NSS_INS5_IJS15_S1I_EEENS5_IJS1I_SB_EEEEEEENS4_39AutoVectorizingCopyWithAssumedAlignmentILi128EEENS4_14SM90_TMA_STOREES1Z_S21_S21_EEEvvEEEEvNT_6ParamsE,@function
        .size           _ZN7cutlass13device_kernelINS_4gemm6kernel13GemmUniversalIN4cute5tupleIJiiiiEEENS1_10collective13CollectiveMmaINS1_35MainloopSm100TmaUmmaWarpSpecializedILi7ELi2ELi4ENS5_IJNS4_1CILi1EEESB_SB_EEEEENS5_IJNSA_ILi128EEENSA_ILi64EEENSA_ILi32EEEEEEfNS5_IJlSB_lEEEfSI_NS4_8TiledMMAINS4_8MMA_AtomIJNS4_17SM100_MMA_TF32_SSINS_10tfloat32_tESM_fLi128ELi64ELNS4_4UMMA5MajorE0ELSO_0ELNSN_7ScaleInE0ELSP_0EEEEEENS4_6LayoutISC_NS5_IJNSA_ILi0EEEST_ST_EEEEENS5_IJNS4_10UnderscoreESW_SW_EEEEENS4_13SM90_TMA_LOADENS4_14ComposedLayoutINS4_7SwizzleILi3ELi4ELi3EEENS4_18smem_ptr_flag_bitsILi32EEENSS_INS5_IJNSA_ILi8EEESG_EEENS5_IJSG_SB_EEEEEEEvNS4_8identityESZ_S19_vS1A_EENS_8epilogue10collective18CollectiveEpilogueINS1C_23Sm100TmaWarpSpecializedILi4ELi2ELi16ELb1ELb0EEEJSH_NS5_IJNSS_ISE_SB_EENSS_INSA_ILi16EEESB_EEEEEfSI_fSI_NS1C_6fusion15FusionCallbacksIS1G_NS1L_17LinearCombinationIffffLNS_15FloatRoundStyleE2EEESH_S1K_JEEENS4_5SM1004TMEM4LOAD26SM100_TMEM_LOAD_32dp32b16xESZ_NS10_INS11_ILi2ELi4ELi3EEES14_NSS_INS5_IJS15_S1I_EEENS5_IJS1I_SB_EEEEEEENS4_39AutoVectorizingCopyWithAssumedAlignmentILi128EEENS4_14SM90_TMA_STOREES1Z_S21_S21_EEEvvEEEEvNT_6ParamsE,(.L_x_185 - _ZN7cutlass13device_kernelINS_4gemm6kernel13GemmUniversalIN4cute5tupleIJiiiiEEENS1_10collective13CollectiveMmaINS1_35MainloopSm100TmaUmmaWarpSpecializedILi7ELi2ELi4ENS5_IJNS4_1CILi1EEESB_SB_EEEEENS5_IJNSA_ILi128EEENSA_ILi64EEENSA_ILi32EEEEEEfNS5_IJlSB_lEEEfSI_NS4_8TiledMMAINS4_8MMA_AtomIJNS4_17SM100_MMA_TF32_SSINS_10tfloat32_tESM_fLi128ELi64ELNS4_4UMMA5MajorE0ELSO_0ELNSN_7ScaleInE0ELSP_0EEEEEENS4_6LayoutISC_NS5_IJNSA_ILi0EEEST_ST_EEEEENS5_IJNS4_10UnderscoreESW_SW_EEEEENS4_13SM90_TMA_LOADENS4_14ComposedLayoutINS4_7SwizzleILi3ELi4ELi3EEENS4_18smem_ptr_flag_bitsILi32EEENSS_INS5_IJNSA_ILi8EEESG_EEENS5_IJSG_SB_EEEEEEEvNS4_8identityESZ_S19_vS1A_EENS_8epilogue10collective18CollectiveEpilogueINS1C_23Sm100TmaWarpSpecializedILi4ELi2ELi16ELb1ELb0EEEJSH_NS5_IJNSS_ISE_SB_EENSS_INSA_ILi16EEESB_EEEEEfSI_fSI_NS1C_6fusion15FusionCallbacksIS1G_NS1L_17LinearCombinationIffffLNS_15FloatRoundStyleE2EEESH_S1K_JEEENS4_5SM1004TMEM4LOAD26SM100_TMEM_LOAD_32dp32b16xESZ_NS10_INS11_ILi2ELi4ELi3EEES14_NSS_INS5_IJS15_S1I_EEENS5_IJS1I_SB_EEEEEEENS4_39AutoVectorizingCopyWithAssumedAlignmentILi128EEENS4_14SM90_TMA_STOREES1Z_S21_S21_EEEvvEEEEvNT_6ParamsE)
        .other          _ZN7cutlass13device_kernelINS_4gemm6kernel13GemmUniversalIN4cute5tupleIJiiiiEEENS1_10collective13CollectiveMmaINS1_35MainloopSm100TmaUmmaWarpSpecializedILi7ELi2ELi4ENS5_IJNS4_1CILi1EEESB_SB_EEEEENS5_IJNSA_ILi128EEENSA_ILi64EEENSA_ILi32EEEEEEfNS5_IJlSB_lEEEfSI_NS4_8TiledMMAINS4_8MMA_AtomIJNS4_17SM100_MMA_TF32_SSINS_10tfloat32_tESM_fLi128ELi64ELNS4_4UMMA5MajorE0ELSO_0ELNSN_7ScaleInE0ELSP_0EEEEEENS4_6LayoutISC_NS5_IJNSA_ILi0EEEST_ST_EEEEENS5_IJNS4_10UnderscoreESW_SW_EEEEENS4_13SM90_TMA_LOADENS4_14ComposedLayoutINS4_7SwizzleILi3ELi4ELi3EEENS4_18smem_ptr_flag_bitsILi32EEENSS_INS5_IJNSA_ILi8EEESG_EEENS5_IJSG_SB_EEEEEEEvNS4_8identityESZ_S19_vS1A_EENS_8epilogue10collective18CollectiveEpilogueINS1C_23Sm100TmaWarpSpecializedILi4ELi2ELi16ELb1ELb0EEEJSH_NS5_IJNSS_ISE_SB_EENSS_INSA_ILi16EEESB_EEEEEfSI_fSI_NS1C_6fusion15FusionCallbacksIS1G_NS1L_17LinearCombinationIffffLNS_15FloatRoundStyleE2EEESH_S1K_JEEENS4_5SM1004TMEM4LOAD26SM100_TMEM_LOAD_32dp32b16xESZ_NS10_INS11_ILi2ELi4ELi3EEES14_NSS_INS5_IJS15_S1I_EEENS5_IJS1I_SB_EEEEEEENS4_39AutoVectorizingCopyWithAssumedAlignmentILi128EEENS4_14SM90_TMA_STOREES1Z_S21_S21_EEEvvEEEEvNT_6ParamsE,@"STO_CUDA_ENTRY STV_DEFAULT"
_ZN7cutlass13device_kernelINS_4gemm6kernel13GemmUniversalIN4cute5tupleIJiiiiEEENS1_10collective13CollectiveMmaINS1_35MainloopSm100TmaUmmaWarpSpecializedILi7ELi2ELi4ENS5_IJNS4_1CILi1EEESB_SB_EEEEENS5_IJNSA_ILi128EEENSA_ILi64EEENSA_ILi32EEEEEEfNS5_IJlSB_lEEEfSI_NS4_8TiledMMAINS4_8MMA_AtomIJNS4_17SM100_MMA_TF32_SSINS_10tfloat32_tESM_fLi128ELi64ELNS4_4UMMA5MajorE0ELSO_0ELNSN_7ScaleInE0ELSP_0EEEEEENS4_6LayoutISC_NS5_IJNSA_ILi0EEEST_ST_EEEEENS5_IJNS4_10UnderscoreESW_SW_EEEEENS4_13SM90_TMA_LOADENS4_14ComposedLayoutINS4_7SwizzleILi3ELi4ELi3EEENS4_18smem_ptr_flag_bitsILi32EEENSS_INS5_IJNSA_ILi8EEESG_EEENS5_IJSG_SB_EEEEEEEvNS4_8identityESZ_S19_vS1A_EENS_8epilogue10collective18CollectiveEpilogueINS1C_23Sm100TmaWarpSpecializedILi4ELi2ELi16ELb1ELb0EEEJSH_NS5_IJNSS_ISE_SB_EENSS_INSA_ILi16EEESB_EEEEEfSI_fSI_NS1C_6fusion15FusionCallbacksIS1G_NS1L_17LinearCombinationIffffLNS_15FloatRoundStyleE2EEESH_S1K_JEEENS4_5SM1004TMEM4LOAD26SM100_TMEM_LOAD_32dp32b16xESZ_NS10_INS11_ILi2ELi4ELi3EEES14_NSS_INS5_IJS15_S1I_EEENS5_IJS1I_SB_EEEEEEENS4_39AutoVectorizingCopyWithAssumedAlignmentILi128EEENS4_14SM90_TMA_STOREES1Z_S21_S21_EEEvvEEEEvNT_6ParamsE:
[----:B------:R-:W1:Y:S01]  /*0000*/  LDC R1, c[0x0][0x37c] ;  /* 0x0000df00ff017b82 */ /* 0x000e620000000800 */
[----:B------:R-:W2:Y:S01]  /*0010*/  S2R R77, SR_TID.X ;  /* 0x00000000004d7919 */ /* 0x000ea20000002100 */
[----:B------:R-:W3:Y:S01]  /*0020*/  LDCU.64 UR4, c[0x0][0x890] ;  /* 0x00011200ff0477ac */ /* 0x000ee20008000a00 */
[----:B------:R-:W-:Y:S02]  /*0030*/  PRMT R64, RZ, 0x7610, R64 ;  /* 0x00007610ff407816 */ /* 0x000fe40000000040 */
[----:B------:R-:W-:Y:S01]  /*0040*/  ELECT P5, URZ, PT ;  /* 0x0000000000ff782f */ /* 0x000fe200038a0000 */
[----:B------:R-:W4:Y:S01]  /*0050*/  LDCU.64 UR46, c[0x0][0x358] ;  /* 0x00006b00ff2e77ac */ /* 0x000f220008000a00 */
[----:B---3--:R-:W-:-:S04]  /*0060*/  UISETP.NE.U32.AND UP0, UPT, UR4, URZ, UPT ;  /* 0x000000ff0400728c */ /* 0x008fc8000bf05070 */
[----:B------:R-:W-:Y:S01]  /*0070*/  UISETP.NE.AND.EX UP0, UPT, UR5, URZ, UPT, UP0 ;  /* 0x000000ff0500728c */ /* 0x000fe2000bf05300 */
[----:B--2---:R-:W-:-:S05]  /*0080*/  SHF.R.U32.HI R68, RZ, 0x5, R77 ;  /* 0x00000005ff447819 */ /* 0x004fca000001164d */
[----:B------:R-:W2:Y:S02]  /*0090*/  SHFL.IDX PT, R0, R68, RZ, 0x1f ;  /* 0x00001fff44007589 */ /* 0x000ea400000e0000 */
[----:B--2---:R-:W-:Y:S01]  /*00a0*/  R2UR UR8, R0 ;  /* 0x00000000000872ca */ /* 0x004fe200000e0000 */
[----:B-1--4-:R-:W-:-:S14]  /*00b0*/  BRA.U UP0, `(.L_x_0) ;  /* 0x00000001002c7547 */ /* 0x012fdc000b800000 */
[----:B------:R-:W1:Y:S02]  /*00c0*/  LDCU.64 UR6, c[0x0][0x888] ;  /* 0x00011100ff0677ac */ /* 0x000e640008000a00 */
[----:B-1----:R-:W-:-:S04]  /*00d0*/  UISETP.NE.U32.AND UP0, UPT, UR6, URZ, UPT ;  /* 0x000000ff0600728c */ /* 0x002fc8000bf05070 */
[----:B------:R-:W-:-:S09]  /*00e0*/  UISETP.NE.AND.EX UP0, UPT, UR7, URZ, UPT, UP0 ;  /* 0x000000ff0700728c */ /* 0x000fd2000bf05300 */
[----:B------:R-:W-:Y:S05]  /*00f0*/  BRA.U !UP0, `(.L_x_1) ;  /* 0x0000000108107547 */ /* 0x000fea000b800000 */
[----:B------:R-:W1:Y:S02]  /*0100*/  LDC.64 R2, c[0x0][0x888] ;  /* 0x00022200ff027b82 */ /* 0x000e640000000a00 */
[----:B-1----:R1:W5:Y:S01]  /*0110*/  LDG.E R35, desc[UR46][R2.64] ;  /* 0x0000002e02237981 */ /* 0x002362000c1e1900 */
[----:B------:R-:W-:Y:S01]  /*0120*/  HFMA2 R64, -RZ, RZ, 0, 5.9604644775390625e-08 ;  /* 0x00000001ff407431 */ /* 0x000fe200000001ff */
[----:B------:R-:W-:Y:S05]  /*0130*/  BRA `(.L_x_0) ;  /* 0x00000000000c7947 */ /* 0x000fea0003800000 */
.L_x_1:
[----:B------:R-:W1:Y:S01]  /*0140*/  LDCU UR6, c[0x0][0x880] ;  /* 0x00011000ff0677ac */ /* 0x000e620008000800 */
[----:B------:R-:W-:Y:S01]  /*0150*/  HFMA2 R64, -RZ, RZ, 0, 5.9604644775390625e-08 ;  /* 0x00000001ff407431 */ /* 0x000fe200000001ff */
[----:B-1----:R-:W-:-:S07]  /*0160*/  MOV R35, UR6 ;  /* 0x0000000600237c02 */ /* 0x002fce0008000f00 */
.L_x_0:
[----:B------:R-:W2:Y:S02]  /*0170*/  LDCU.64 UR6, c[0x0][0x8b0] ;  /* 0x00011600ff0677ac */ /* 0x000ea40008000a00 */
[----:B--2---:R-:W-:-:S04]  /*0180*/  UISETP.NE.U32.AND UP0, UPT, UR6, URZ, UPT ;  /* 0x000000ff0600728c */ /* 0x004fc8000bf05070 */
[----:B------:R-:W-:-:S09]  /*0190*/  UISETP.NE.AND.EX UP0, UPT, UR7, URZ, UPT, UP0 ;  /* 0x000000ff0700728c */ /* 0x000fd2000bf05300 */
[----:B------:R-:W-:Y:S05]  /*01a0*/  BRA.U UP0, `(.L_x_2) ;  /* 0x0000000100247547 */ /* 0x000fea000b800000 */
[----:B------:R-:W2:Y:S02]  /*01b0*/  LDCU.64 UR6, c[0x0][0x8a8] ;  /* 0x00011500ff0677ac */ /* 0x000ea40008000a00 */
[----:B--2---:R-:W-:-:S04]  /*01c0*/  UISETP.NE.U32.AND UP0, UPT, UR6, URZ, UPT ;  /* 0x000000ff0600728c */ /* 0x004fc8000bf05070 */
[----:B------:R-:W-:-:S09]  /*01d0*/  UISETP.NE.AND.EX UP0, UPT, UR7, URZ, UPT, UP0 ;  /* 0x000000ff0700728c */ /* 0x000fd2000bf05300 */
[----:B------:R-:W-:Y:S05]  /*01e0*/  BRA.U !UP0, `(.L_x_3) ;  /* 0x00000001080c7547 */ /* 0x000fea000b800000 */
[----:B-1----:R-:W1:Y:S02]  /*01f0*/  LDC.64 R2, c[0x0][0x8a8] ;  /* 0x00022a00ff027b82 */ /* 0x002e640000000a00 */
[----:B-1----:R2:W5:Y:S01]  /*0200*/  LDG.E R33, desc[UR46][R2.64] ;  /* 0x0000002e02217981 */ /* 0x002562000c1e1900 */
[----:B------:R-:W-:Y:S05]  /*0210*/  BRA `(.L_x_2) ;  /* 0x0000000000087947 */ /* 0x000fea0003800000 */
.L_x_3:
[----:B------:R-:W2:Y:S02]  /*0220*/  LDCU UR6, c[0x0][0x8a0] ;  /* 0x00011400ff0677ac */ /* 0x000ea40008000800 */
[----:B--2---:R-:W-:Y:S02]  /*0230*/  MOV R33, UR6 ;  /* 0x0000000600217c02 */ /* 0x004fe40008000f00 */
.L_x_2:
[----:B------:R-:W-:Y:S01]  /*0240*/  IMAD.U32 R0, RZ, RZ, UR8 ;  /* 0x00000008ff007e24 */ /* 0x000fe2000f8e00ff */
[----:B------:R-:W-:Y:S04]  /*0250*/  BSSY.RECONVERGENT B0, `(.L_x_4) ;  /* 0x000000c000007945 */ /* 0x000fe80003800200 */
[C---:B------:R-:W-:Y:S02]  /*0260*/  ISETP.NE.OR P1, PT, R0.reuse, 0x1, !P5 ;  /* 0x000000010000780c */ /* 0x040fe40006f25670 */
[----:B------:R-:W-:-:S11]  /*0270*/  ISETP.NE.OR P0, PT, R0, 0x3, !P5 ;  /* 0x000000030000780c */ /* 0x000fd60006f05670 */
[----:B------:R-:W-:Y:S05]  /*0280*/  @P1 BRA `(.L_x_5) ;  /* 0x0000000000201947 */ /* 0x000fea0003800000 */
[----:B------:R-:W3:Y:S02]  /*0290*/  LDCU.64 UR6, c[0x0][0x348] ;  /* 0x00006900ff0677ac */ /* 0x000ee40008000a00 */
[----:B---3--:R-:W-:Y:S02]  /*02a0*/  UIADD3 UR10, UP1, UPT, UR6, 0x80, URZ ;  /* 0x00000080060a7890 */ /* 0x008fe4000ff3e0ff */
[----:B------:R-:W-:Y:S02]  /*02b0*/  UIADD3 UR6, UP0, UPT, UR6, 0x180, URZ ;  /* 0x0000018006067890 */ /* 0x000fe4000ff1e0ff */
[----:B------:R-:W-:Y:S02]  /*02c0*/  UIADD3.X UR11, UPT, UPT, URZ, UR7, URZ, UP1, !UPT ;  /* 0x00000007ff0b7290 */ /* 0x000fe40008ffe4ff */
[----:B------:R-:W-:-:S07]  /*02d0*/  UIADD3.X UR7, UPT, UPT, URZ, UR7, URZ, UP0, !UPT ;  /* 0x00000007ff077290 */ /* 0x000fce00087fe4ff */
[----:B------:R3:W-:Y:S02]  /*02e0*/  UTMACCTL.PF [UR10] ;  /* 0x000000000a0079b9 */ /* 0x0007e40008040000 */
[----:B------:R3:W-:Y:S02]  /*02f0*/  UTMACCTL.PF [UR6] ;  /* 0x00000000060079b9 */ /* 0x0007e40008040000 */
[----:B---3--:R-:W-:Y:S01]  /*0300*/  NOP ;  /* 0x0000000000007918 */ /* 0x008fe20000000000 */
.L_x_5:
[----:B------:R-:W-:Y:S05]  /*0310*/  BSYNC.RECONVERGENT B0 ;  /* 0x0000000000007941 */ /* 0x000fea0003800200 */
.L_x_4:
[----:B------:R-:W-:Y:S04]  /*0320*/  BSSY.RECONVERGENT B0, `(.L_x_6) ;  /* 0x000000a000007945 */ /* 0x000fe80003800200 */
        /* <DEDUP_REMOVED lines=9> */
.L_x_7:
[----:B------:R-:W-:Y:S05]  /*03c0*/  BSYNC.RECONVERGENT B0 ;  /* 0x0000000000007941 */ /* 0x000fea0003800200 */
.L_x_6:
[----:B------:R-:W3:Y:S01]  /*03d0*/  LDCU.64 UR6, c[0x0][0x888] ;  /* 0x00011100ff0677ac */ /* 0x000ee20008000a00 */
[----:B------:R-:W-:Y:S02]  /*03e0*/  UISETP.EQ.U32.AND UP1, UPT, UR4, URZ, UPT ;  /* 0x000000ff0400728c */ /* 0x000fe4000bf22070 */
[----:B------:R-:W-:Y:S02]  /*03f0*/  UPLOP3.LUT UP2, UPT, UPT, UPT, UPT, 0x80, 0x8 ;  /* 0x000000000008789c */ /* 0x000fe40003f4f070 */
[----:B---3--:R-:W-:-:S04]  /*0400*/  UISETP.NE.U32.AND UP0, UPT, UR6, URZ, UPT ;  /* 0x000000ff0600728c */ /* 0x008fc8000bf05070 */
[----:B------:R-:W-:-:S04]  /*0410*/  UISETP.NE.AND.EX UP0, UPT, UR7, URZ, UPT, UP0 ;  /* 0x000000ff0700728c */ /* 0x000fc8000bf05300 */
[----:B------:R-:W-:-:S04]  /*0420*/  UISETP.EQ.OR.EX UP3, UPT, UR5, URZ, !UP0, UP1 ;  /* 0x000000ff0500728c */ /* 0x000fc8000c762710 */
[----:B------:R-:W-:-:S05]  /*0430*/  UP2UR UR50, UPR, URZ, 0x8 ;  /* 0x00000008ff327883 */ /* 0x000fca0008000000 */
[----:B------:R-:W-:Y:S07]  /*0440*/  BRA.U !UP3, `(.L_x_8) ;  /* 0x000000010b207547 */ /* 0x000fee000b800000 */
[----:B------:R-:W-:Y:S01]  /*0450*/  UISETP.NE.U32.AND UP2, UPT, UR4, URZ, UPT ;  /* 0x000000ff0400728c */ /* 0x000fe2000bf45070 */
[----:B-----5:R-:W-:Y:S01]  /*0460*/  FSETP.NEU.AND P0, PT, R35, RZ, PT ;  /* 0x000000ff2300720b */ /* 0x020fe20003f0d000 */
[----:B------:R-:W-:Y:S02]  /*0470*/  USEL UR4, URZ, 0xffffffff, UP0 ;  /* 0xffffffffff047887 */ /* 0x000fe40008000000 */
[----:B------:R-:W-:-:S10]  /*0480*/  UISETP.NE.AND.EX UP2, UPT, UR5, URZ, UPT, UP2 ;  /* 0x000000ff0500728c */ /* 0x000fd4000bf45320 */
[----:B------:R-:W-:Y:S01]  /*0490*/  VOTEU.ANY UP1, P0 ;  /* 0x0000000000ff7886 */ /* 0x000fe20000020100 */
[----:B------:R-:W-:-:S04]  /*04a0*/  @!UP2 USEL UR4, URZ, 0xffffffff, UP1 ;  /* 0xffffffffff04a887 */ /* 0x000fc80008800000 */
[----:B------:R-:W-:-:S04]  /*04b0*/  ULOP3.LUT UR4, UR4, 0x1, URZ, 0xc0, !UPT ;  /* 0x0000000104047892 */ /* 0x000fc8000f8ec0ff */
[----:B------:R-:W-:-:S11]  /*04c0*/  UISETP.NE.U32.AND UP2, UPT, UR4, 0x1, UPT ;  /* 0x000000010400788c */ /* 0x000fd6000bf45070 */
.L_x_8:
[----:B-12---:R-:W1:Y:S01]  /*04d0*/  SHFL.IDX PT, R2, R68, RZ, 0x1f ;  /* 0x00001fff44027589 */ /* 0x006e6200000e0000 */
[----:B------:R-:W-:-:S04]  /*04e0*/  UISETP.NE.AND UP1, UPT, UR8, 0x2, UPT ;  /* 0x000000020800788c */ /* 0x000fc8000bf25270 */
[----:B------:R-:W-:Y:S01]  /*04f0*/  USEL UR6, URZ, 0x1, UP1 ;  /* 0x00000001ff067887 */ /* 0x000fe20008800000 */
[----:B-1----:R-:W-:-:S13]  /*0500*/  ISETP.NE.AND P0, PT, R2, RZ, PT ;  /* 0x000000ff0200720c */ /* 0x002fda0003f05270 */
[----:B------:R-:W-:Y:S05]  /*0510*/  @P0 BRA `(.L_x_9) ;  /* 0x0000000000600947 */ /* 0x000fea0003800000 */
[----:B------:R-:W1:Y:S01]  /*0520*/  S2UR UR5, SR_CgaCtaId ;  /* 0x00000000000579c3 */ /* 0x000e620000008800 */
[----:B------:R-:W-:Y:S01]  /*0530*/  UMOV UR7, 0x400 ;  /* 0x0000040000077882 */ /* 0x000fe20000000000 */
[----:B------:R-:W-:Y:S01]  /*0540*/  UMOV UR4, 0x1 ;  /* 0x0000000100047882 */ /* 0x000fe20000000000 */
[----:B------:R-:W-:Y:S01]  /*0550*/  ELECT P0, URZ, PT ;  /* 0x0000000000ff782f */ /* 0x000fe20003800000 */
[----:B------:R-:W-:-:S04]  /*0560*/  UIADD3 UR10, UPT, UPT, -UR4, 0x100000, URZ ;  /* 0x00100000040a7890 */ /* 0x000fc8000fffe1ff */
[----:B------:R-:W-:Y:S02]  /*0570*/  USHF.L.U32 UR11, UR10, 0xb, URZ ;  /* 0x0000000b0a0b7899 */ /* 0x000fe400080006ff */
[----:B------:R-:W-:Y:S02]  /*0580*/  USHF.L.U32 UR10, UR10, 0x1, URZ ;  /* 0x000000010a0a7899 */ /* 0x000fe400080006ff */
[----:B-1----:R-:W-:Y:S01]  /*0590*/  ULEA UR5, UR5, UR7, 0x18 ;  /* 0x0000000705057291 */ /* 0x002fe2000f8ec0ff */
[----:B------:R-:W1:Y:S11]  /*05a0*/  FENCE.VIEW.ASYNC.S ;  /* 0x00000000000073c6 */ /* 0x000e760000000000 */
[----:B-1----:R1:W2:Y:S01]  /*05b0*/  SYNCS.EXCH.64 URZ, [UR5], UR10 ;  /* 0x0000000a05ff75b2 */ /* 0x0022a20008000100 */
[----:B------:R1:W3:Y:S01]  /*05c0*/  SYNCS.EXCH.64 URZ, [UR5+0x38], UR10 ;  /* 0x0000380a05ff75b2 */ /* 0x0002e20008000100 */
[----:B------:R1:W4:Y:S01]  /*05d0*/  SYNCS.EXCH.64 URZ, [UR5+0x8], UR10 ;  /* 0x0000080a05ff75b2 */ /* 0x0003220008000100 */
[----:B------:R1:W1:Y:S01]  /*05e0*/  SYNCS.EXCH.64 URZ, [UR5+0x40], UR10 ;  /* 0x0000400a05ff75b2 */ /* 0x0002620008000100 */
        /* <DEDUP_REMOVED lines=10> */
[----:B------:R-:W-:Y:S01]  /*0690*/  NOP ;  /* 0x0000000000007918 */ /* 0x000fe20000000000 */
.L_x_9:
[----:B------:R-:W2:Y:S01]  /*06a0*/  SHFL.IDX PT, R2, R68, RZ, 0x1f ;  /* 0x00001fff44027589 */ /* 0x000ea200000e0000 */
[----:B------:R-:W-:Y:S01]  /*06b0*/  NOP ;  /* 0x0000000000007918 */ /* 0x000fe20000000000 */
[----:B--2---:R-:W-:-:S13]  /*06c0*/  ISETP.NE.AND P0, PT, R2, 0x1, PT ;  /* 0x000000010200780c */ /* 0x004fda0003f05270 */
[----:B------:R-:W-:Y:S05]  /*06d0*/  @P0 BRA `(.L_x_10) ;  /* 0x0000000000580947 */ /* 0x000fea0003800000 */
[----:B------:R-:W2:Y:S01]  /*06e0*/  S2UR UR7, SR_CgaCtaId ;  /* 0x00000000000779c3 */ /* 0x000ea20000008800 */
[----:B------:R-:W-:Y:S01]  /*06f0*/  UMOV UR9, 0x400 ;  /* 0x0000040000097882 */ /* 0x000fe20000000000 */
[----:B-1----:R-:W-:Y:S01]  /*0700*/  UMOV UR5, 0x20 ;  /* 0x0000002000057882 */ /* 0x002fe20000000000 */
[----:B------:R-:W-:Y:S01]  /*0710*/  UMOV UR4, 0x80 ;  /* 0x0000008000047882 */ /* 0x000fe20000000000 */
[----:B------:R-:W-:-:S04]  /*0720*/  UIADD3 UR10, UPT, UPT, -UR5, 0x100000, URZ ;  /* 0x00100000050a7890 */ /* 0x000fc8000fffe1ff */
[----:B------:R-:W-:Y:S02]  /*0730*/  USHF.L.U32 UR11, UR10, 0xb, URZ ;  /* 0x0000000b0a0b7899 */ /* 0x000fe400080006ff */
[----:B------:R-:W-:Y:S02]  /*0740*/  USHF.L.U32 UR10, UR10, 0x1, URZ ;  /* 0x000000010a0a7899 */ /* 0x000fe400080006ff */
[----:B------:R-:W-:-:S04]  /*0750*/  UIADD3 UR4, UPT, UPT, -UR4, 0x100000, URZ ;  /* 0x0010000004047890 */ /* 0x000fc8000fffe1ff */
[----:B------:R-:W-:Y:S02]  /*0760*/  USHF.L.U32 UR5, UR4, 0xb, URZ ;  /* 0x0000000b04057899 */ /* 0x000fe400080006ff */
[----:B------:R-:W-:Y:S01]  /*0770*/  USHF.L.U32 UR4, UR4, 0x1, URZ ;  /* 0x0000000104047899 */ /* 0x000fe200080006ff */
[----:B------:R-:W-:Y:S01]  /*0780*/  ELECT P0, URZ, PT ;  /* 0x0000000000ff782f */ /* 0x000fe20003800000 */
[----:B--2---:R-:W-:Y:S01]  /*0790*/  ULEA UR7, UR7, UR9, 0x18 ;  /* 0x0000000907077291 */ /* 0x004fe2000f8ec0ff */
[----:B------:R-:W1:Y:S11]  /*07a0*/  FENCE.VIEW.ASYNC.S ;  /* 0x00000000000073c6 */ /* 0x000e760000000000 */
[----:B-1----:R2:W1:Y:S01]  /*07b0*/  SYNCS.EXCH.64 URZ, [UR7+0x70], UR10 ;  /* 0x0000700a07ff75b2 */ /* 0x0024620008000100 */
[----:B------:R2:W1:Y:S01]  /*07c0*/  SYNCS.EXCH.64 URZ, [UR7+0x90], UR4 ;  /* 0x0000900407ff75b2 */ /* 0x0004620008000100 */
[----:B------:R2:W1:Y:S01]  /*07d0*/  SYNCS.EXCH.64 URZ, [UR7+0x78], UR10 ;  /* 0x0000780a07ff75b2 */ /* 0x0004620008000100 */
[----:B------:R2:W1:Y:S01]  /*07e0*/  SYNCS.EXCH.64 URZ, [UR7+0x98], UR4 ;  /* 0x0000980407ff75b2 */ /* 0x0004620008000100 */
[----:B------:R2:W1:Y:S01]  /*07f0*/  SYNCS.EXCH.64 URZ, [UR7+0x80], UR10 ;  /* 0x0000800a07ff75b2 */ /* 0x0004620008000100 */
[----:B------:R2:W1:Y:S01]  /*0800*/  SYNCS.EXCH.64 URZ, [UR7+0xa0], UR4 ;  /* 0x0000a00407ff75b2 */ /* 0x0004620008000100 */
[----:B------:R2:W1:Y:S01]  /*0810*/  SYNCS.EXCH.64 URZ, [UR7+0x88], UR10 ;  /* 0x0000880a07ff75b2 */ /* 0x0004620008000100 */
[----:B------:R2:W1:Y:S02]  /*0820*/  SYNCS.EXCH.64 URZ, [UR7+0xa8], UR4 ;  /* 0x0000a80407ff75b2 */ /* 0x0004640008000100 */
[----:B--2---:R-:W-:Y:S01]  /*0830*/  NOP ;  /* 0x0000000000007918 */ /* 0x004fe20000000000 */
.L_x_10:
[----:B------:R-:W2:Y:S01]  /*0840*/  SHFL.IDX PT, R2, R68, RZ, 0x1f ;  /* 0x00001fff44027589 */ /* 0x000ea200000e0000 */
[----:B------:R-:W-:Y:S01]  /*0850*/  NOP ;  /* 0x0000000000007918 */ /* 0x000fe20000000000 */
[----:B--2---:R-:W-:-:S13]  /*0860*/  ISETP.NE.AND P0, PT, R2, 0x3, PT ;  /* 0x000000030200780c */ /* 0x004fda0003f05270 */
[----:B------:R-:W-:Y:S05]  /*0870*/  @P0 BRA `(.L_x_11) ;  /* 0x0000000000300947 */ /* 0x000fea0003800000 */
[----:B-1----:R-:W1:Y:S01]  /*0880*/  S2UR UR5, SR_CgaCtaId ;  /* 0x00000000000579c3 */ /* 0x002e620000008800 */
        /* <DEDUP_REMOVED lines=8> */
[----:B-1----:R2:W1:Y:S01]  /*0910*/  SYNCS.EXCH.64 URZ, [UR5+0xb0], UR10 ;  /* 0x0000b00a05ff75b2 */ /* 0x0024620008000100 */
[----:B------:R2:W1:Y:S02]  /*0920*/  SYNCS.EXCH.64 URZ, [UR5+0xb8], UR10 ;  /* 0x0000b80a05ff75b2 */ /* 0x0004640008000100 */
[----:B--2---:R-:W-:Y:S01]  /*0930*/  NOP ;  /* 0x0000000000007918 */ /* 0x004fe20000000000 */
.L_x_11:
[----:B------:R-:W2:Y:S01]  /*0940*/  SHFL.IDX PT, R2, R68, RZ, 0x1f ;  /* 0x00001fff44027589 */ /* 0x000ea200000e0000 */
[----:B------:R-:W-:Y:S01]  /*0950*/  NOP ;  /* 0x0000000000007918 */ /* 0x000fe20000000000 */
[----:B--2---:R-:W-:-:S13]  /*0960*/  ISETP.NE.AND P0, PT, R2, 0x4, PT ;  /* 0x000000040200780c */ /* 0x004fda0003f05270 */
[----:B------:R-:W-:Y:S05]  /*0970*/  @P0 BRA `(.L_x_12) ;  /* 0x00000000004c0947 */ /* 0x000fea0003800000 */
[----:B-1----:R-:W1:Y:S01]  /*0980*/  S2UR UR5, SR_CgaCtaId ;  /* 0x00000000000579c3 */ /* 0x002e620000008800 */
[----:B------:R-:W-:Y:S01]  /*0990*/  UMOV UR9, 0x100 ;  /* 0x0000010000097882 */ /* 0x000fe20000000000 */
[----:B------:R-:W-:Y:S01]  /*09a0*/  UMOV UR7, 0x400 ;  /* 0x0000040000077882 */ /* 0x000fe20000000000 */
[----:B------:R-:W-:Y:S01]  /*09b0*/  USEL UR9, UR9, 0xe0, UP2 ;  /* 0x000000e009097887 */ /* 0x000fe20009000000 */
[----:B------:R-:W-:Y:S01]  /*09c0*/  UMOV UR4, 0x1 ;  /* 0x0000000100047882 */ /* 0x000fe20000000000 */
[----:B------:R-:W-:Y:S01]  /*09d0*/  ELECT P0, URZ, PT ;  /* 0x0000000000ff782f */ /* 0x000fe20003800000 */
[----:B------:R-:W-:-:S04]  /*09e0*/  UIADD3 UR10, UPT, UPT, -UR4, 0x100000, URZ ;  /* 0x00100000040a7890 */ /* 0x000fc8000fffe1ff */
[----:B------:R-:W-:Y:S02]  /*09f0*/  USHF.L.U32 UR11, UR10, 0xb, URZ ;  /* 0x0000000b0a0b7899 */ /* 0x000fe400080006ff */
[----:B------:R-:W-:Y:S02]  /*0a00*/  USHF.L.U32 UR10, UR10, 0x1, URZ ;  /* 0x000000010a0a7899 */ /* 0x000fe400080006ff */
[----:B------:R-:W-:-:S04]  /*0a10*/  UIADD3 UR12, UPT, UPT, -UR9, 0x100000, URZ ;  /* 0x00100000090c7890 */ /* 0x000fc8000fffe1ff */
[----:B------:R-:W-:Y:S02]  /*0a20*/  USHF.L.U32 UR13, UR12, 0xb, URZ ;  /* 0x0000000b0c0d7899 */ /* 0x000fe400080006ff */
[----:B------:R-:W-:Y:S02]  /*0a30*/  USHF.L.U32 UR12, UR12, 0x1, URZ ;  /* 0x000000010c0c7899 */ /* 0x000fe400080006ff */
[----:B-1----:R-:W-:Y:S01]  /*0a40*/  ULEA UR5, UR5, UR7, 0x18 ;  /* 0x0000000705057291 */ /* 0x002fe2000f8ec0ff */
[----:B------:R-:W1:Y:S11]  /*0a50*/  FENCE.VIEW.ASYNC.S ;  /* 0x00000000000073c6 */ /* 0x000e760000000000 */
[----:B-1----:R2:W1:Y:S01]  /*0a60*/  SYNCS.EXCH.64 URZ, [UR5+0xc0], UR10 ;  /* 0x0000c00a05ff75b2 */ /* 0x0024620008000100 */
[----:B------:R2:W1:Y:S01]  /*0a70*/  SYNCS.EXCH.64 URZ, [UR5+0xd0], UR12 ;  /* 0x0000d00c05ff75b2 */ /* 0x0004620008000100 */
[----:B------:R2:W1:Y:S01]  /*0a80*/  SYNCS.EXCH.64 URZ, [UR5+0xc8], UR10 ;  /* 0x0000c80a05ff75b2 */ /* 0x0004620008000100 */
[----:B------:R2:W1:Y:S02]  /*0a90*/  SYNCS.EXCH.64 URZ, [UR5+0xd8], UR12 ;  /* 0x0000d80c05ff75b2 */ /* 0x0004640008000100 */
[----:B--2---:R-:W-:Y:S01]  /*0aa0*/  NOP ;  /* 0x0000000000007918 */ /* 0x004fe20000000000 */
.L_x_12:
        /* <DEDUP_REMOVED lines=26> */
.L_x_13:
        /* <DEDUP_REMOVED lines=18> */
.L_x_14:
[----:B-1----:R-:W1:Y:S01]  /*0d70*/  S2UR UR5, SR_CTAID.X ;  /* 0x00000000000579c3 */ /* 0x002e620000002500 */
[----:B------:R-:W-:-:S05]  /*0d80*/  CS2R.32 R63, SR_CgaSize ;  /* 0x00000000003f7805 */ /* 0x000fca0000008a00 */
[----:B------:R-:W-:-:S05]  /*0d90*/  IMAD R63, R63, -0xa0, RZ ;  /* 0xffffff603f3f7824 */ /* 0x000fca00078e02ff */
[----:B------:R-:W-:-:S14]  /*0da0*/  R2UR UR9, R63 ;  /* 0x000000003f0972ca */ /* 0x000fdc00000e0000 */
[----:B------:R-:W2:Y:S01]  /*0db0*/  LDCU UR9, c[0x0][UR9+0x2b0] ;  /* 0x00005600090977ac */ /* 0x000ea20008000800 */
[----:B------:R-:W-:Y:S01]  /*0dc0*/  NOP ;  /* 0x0000000000007918 */ /* 0x000fe20000000000 */
[----:B------:R-:W-:-:S05]  /*0dd0*/  CS2R.32 R63, SR_CgaSize ;  /* 0x00000000003f7805 */ /* 0x000fca0000008a00 */
[----:B------:R-:W-:-:S05]  /*0de0*/  IMAD R63, R63, -0xa0, RZ ;  /* 0xffffff603f3f7824 */ /* 0x000fca00078e02ff */
[----:B------:R-:W-:-:S14]  /*0df0*/  R2UR UR7, R63 ;  /* 0x000000003f0772ca */ /* 0x000fdc00000e0000 */
[----:B------:R-:W3:Y:S01]  /*0e00*/  LDCU UR7, c[0x0][UR7+0x2b4] ;  /* 0x00005680070777ac */ /* 0x000ee20008000800 */
[----:B------:R-:W4:Y:S08]  /*0e10*/  S2UR UR4, SR_CTAID.Y ;  /* 0x00000000000479c3 */ /* 0x000f300000002600 */
[----:B------:R-:W3:Y:S01]  /*0e20*/  LDC R10, c[0x0][0xb24] ;  /* 0x0002c900ff0a7b82 */ /* 0x000ee20000000800 */
[----:B-1----:R-:W-:-:S02]  /*0e30*/  I2FP.F32.U32 R63, UR5 ;  /* 0x00000005003f7c45 */ /* 0x002fc40008201000 */
[----:B------:R-:W-:-:S05]  /*0e40*/  CS2R.32 R3, SR_CgaSize ;  /* 0x0000000000037805 */ /* 0x000fca0000008a00 */
[----:B------:R-:W-:-:S06]  /*0e50*/  IMAD R3, R3, -0xa0, RZ ;  /* 0xffffff6003037824 */ /* 0x000fcc00078e02ff */
[----:B------:R-:W1:Y:S01]  /*0e60*/  LDC R3, c[0x0][R3+0x2a0] ;  /* 0x0000a80003037b82 */ /* 0x000e620000000800 */
[----:B------:R-:W-:Y:S01]  /*0e70*/  MOV R15, UR5 ;  /* 0x00000005000f7c02 */ /* 0x000fe20008000f00 */
[----:B--2---:R-:W-:Y:S01]  /*0e80*/  FMUL R63, R63, UR9 ;  /* 0x000000093f3f7c20 */ /* 0x004fe20008400000 */
[----:B----4-:R-:W-:Y:S02]  /*0e90*/  I2FP.F32.U32 R62, UR4 ;  /* 0x00000004003e7c45 */ /* 0x010fe40008201000 */
[----:B------:R-:W-:-:S05]  /*0ea0*/  CS2R.32 R2, SR_CgaSize ;  /* 0x0000000000027805 */ /* 0x000fca0000008a00 */
[----:B------:R-:W-:-:S06]  /*0eb0*/  IMAD R2, R2, -0xa0, RZ ;  /* 0xffffff6002027824 */ /* 0x000fcc00078e02ff */
[----:B------:R-:W2:Y:S01]  /*0ec0*/  LDC R2, c[0x0][R2+0x2a4] ;  /* 0x0000a90002027b82 */ /* 0x000ea20000000800 */
[----:B------:R-:W-:Y:S01]  /*0ed0*/  MOV R14, UR4 ;  /* 0x00000004000e7c02 */ /* 0x000fe20008000f00 */
[----:B------:R-:W4:Y:S01]  /*0ee0*/  F2I.U32.TRUNC.NTZ R63, R63 ;  /* 0x0000003f003f7305 */ /* 0x000f22000020f000 */
[----:B---3--:R-:W-:-:S05]  /*0ef0*/  FMUL R62, R62, UR7 ;  /* 0x000000073e3e7c20 */ /* 0x008fca0008400000 */
[----:B------:R-:W-:Y:S01]  /*0f00*/  BAR.SYNC.DEFER_BLOCKING 0x0 ;  /* 0x0000000000007b1d */ /* 0x000fe20000010000 */
[----:B------:R-:W-:-:S05]  /*0f10*/  ISETP.GE.AND P0, PT, R10, 0x1, PT ;  /* 0x000000010a00780c */ /* 0x000fca0003f06270 */
[----:B------:R-:W3:Y:S02]  /*0f20*/  F2I.U32.TRUNC.NTZ R62, R62 ;  /* 0x0000003e003e7305 */ /* 0x000ee4000020f000 */
[----:B------:R-:W2:Y:S01]  /*0f30*/  S2UR UR36, SR_CTAID.Z ;  /* 0x00000000002479c3 */ /* 0x000ea20000002700 */
[----:B----4-:R-:W-:-:S05]  /*0f40*/  IADD3 R63, PT, PT, -R63, RZ, RZ ;  /* 0x000000ff3f3f7210 */ /* 0x010fca0007ffe1ff */
[----:B-1----:R-:W-:Y:S01]  /*0f50*/  IMAD R63, R3, R63, UR5 ;  /* 0x00000005033f7e24 */ /* 0x002fe2000f8e023f */
[----:B---3--:R-:W-:-:S05]  /*0f60*/  IADD3 R62, PT, PT, -R62, RZ, RZ ;  /* 0x000000ff3e3e7210 */ /* 0x008fca0007ffe1ff */
[----:B--2---:R-:W-:Y:S01]  /*0f70*/  IMAD R62, R2, R62, UR4 ;  /* 0x00000004023e7e24 */ /* 0x004fe2000f8e023e */
[----:B------:R-:W-:Y:S06]  /*0f80*/  @!P0 BRA `(.L_x_15) ;  /* 0x0000000000b88947 */ /* 0x000fec0003800000 */
[----:B------:R-:W1:Y:S01]  /*0f90*/  LDC.64 R4, c[0x0][0xb18] ;  /* 0x0002c600ff047b82 */ /* 0x000e620000000a00 */
[----:B------:R-:W-:-:S07]  /*0fa0*/  ISETP.NE.AND P0, PT, R10, 0x1, PT ;  /* 0x000000010a00780c */ /* 0x000fce0003f05270 */
[----:B------:R-:W2:Y:S08]  /*0fb0*/  LDC R9, c[0x0][0xb0c] ;  /* 0x0002c300ff097b82 */ /* 0x000eb00000000800 */
[----:B------:R-:W3:Y:S08]  /*0fc0*/  LDC R12, c[0x0][0x370] ;  /* 0x0000dc00ff0c7b82 */ /* 0x000ef00000000800 */
[----:B------:R-:W4:Y:S01]  /*0fd0*/  LDC R11, c[0x0][0x374] ;  /* 0x0000dd00ff0b7b82 */ /* 0x000f220000000800 */
[----:B-1----:R-:W-:-:S07]  /*0fe0*/  ISETP.NE.AND P1, PT, R4, 0x1, PT ;  /* 0x000000010400780c */ /* 0x002fce0003f25270 */
[----:B------:R-:W3:Y:S01]  /*0ff0*/  LDC.64 R6, c[0x0][0xb10] ;  /* 0x0002c400ff067b82 */ /* 0x000ee20000000a00 */
[----:B--2---:R-:W-:-:S07]  /*1000*/  ISETP.NE.AND P2, PT, R9, 0x1, PT ;  /* 0x000000010900780c */ /* 0x004fce0003f45270 */
[----:B------:R-:W1:Y:S08]  /*1010*/  LDC R8, c[0x0][0xb20] ;  /* 0x0002c800ff087b82 */ /* 0x000e700000000800 */
[----:B------:R-:W2:Y:S01]  /*1020*/  LDC.64 R2, c[0x0][0xb28] ;  /* 0x0002ca00ff027b82 */ /* 0x000ea20000000a00 */
[----:B----4-:R-:W-:-:S04]  /*1030*/  IMAD.HI.U32 R13, R11, R5, RZ ;  /* 0x000000050b0d7227 */ /* 0x010fc800078e00ff */
[----:B------:R-:W-:-:S04]  /*1040*/  IMAD.HI.U32 R5, R14, R5, RZ ;  /* 0x000000050e057227 */ /* 0x000fc800078e00ff */
[----:B---3--:R-:W-:-:S05]  /*1050*/  IMAD.HI.U32 R16, R12, R6, RZ ;  /* 0x000000060c107227 */ /* 0x008fca00078e00ff */
[-C--:B------:R-:W-:Y:S01]  /*1060*/  @P2 SHF.R.U32.HI R12, RZ, R7.reuse, R16 ;  /* 0x00000007ff0c2219 */ /* 0x080fe20000011610 */
[----:B------:R-:W-:Y:S01]  /*1070*/  IMAD.HI.U32 R16, R15, R6, RZ ;  /* 0x000000060f107227 */ /* 0x000fe200078e00ff */
[-C--:B-1----:R-:W-:Y:S02]  /*1080*/  @P1 SHF.R.U32.HI R11, RZ, R8.reuse, R13 ;  /* 0x00000008ff0b1219 */ /* 0x082fe4000001160d */
[----:B------:R-:W-:Y:S02]  /*1090*/  SHF.R.U32.HI R5, RZ, R8, R5 ;  /* 0x00000008ff057219 */ /* 0x000fe40000011605 */
[----:B------:R-:W-:Y:S02]  /*10a0*/  SHF.R.U32.HI R16, RZ, R7, R16 ;  /* 0x00000007ff107219 */ /* 0x000fe40000011610 */
[----:B------:R-:W-:Y:S01]  /*10b0*/  SEL R5, R14, R5, !P1 ;  /* 0x000000050e057207 */ /* 0x000fe20004800000 */
[----:B--2---:R-:W-:Y:S01]  /*10c0*/  IMAD.HI.U32 R13, R11, R2, RZ ;  /* 0x000000020b0d7227 */ /* 0x004fe200078e00ff */
[----:B------:R-:W-:-:S03]  /*10d0*/  SEL R16, R15, R16, !P2 ;  /* 0x000000100f107207 */ /* 0x000fc60005000000 */
[----:B------:R-:W-:Y:S01]  /*10e0*/  IMAD.HI.U32 R6, R12, R2, RZ ;  /* 0x000000020c067227 */ /* 0x000fe200078e00ff */
[----:B------:R-:W-:-:S04]  /*10f0*/  @P0 SHF.R.U32.HI R11, RZ, R3, R13 ;  /* 0x00000003ff0b0219 */ /* 0x000fc8000001160d */
[----:B------:R-:W-:Y:S01]  /*1100*/  @P0 SHF.R.U32.HI R12, RZ, R3, R6 ;  /* 0x00000003ff0c0219 */ /* 0x000fe20000011606 */
[----:B------:R-:W-:-:S04]  /*1110*/  IMAD R11, R11, R10, RZ ;  /* 0x0000000a0b0b7224 */ /* 0x000fc800078e02ff */
[----:B------:R-:W-:Y:S01]  /*1120*/  IMAD R6, R12, R10, RZ ;  /* 0x0000000a0c067224 */ /* 0x000fe200078e02ff */
[----:B------:R-:W-:-:S04]  /*1130*/  ISETP.GE.AND P1, PT, R5, R11, PT ;  /* 0x0000000b0500720c */ /* 0x000fc80003f26270 */
[----:B------:R-:W-:Y:S01]  /*1140*/  ISETP.GE.OR P1, PT, R16, R6, P1 ;  /* 0x000000061000720c */ /* 0x000fe20000f26670 */
[----:B------:R-:W-:-:S05]  /*1150*/  IMAD.HI.U32 R6, R5, R2, RZ ;  /* 0x0000000205067227 */ /* 0x000fca00078e00ff */
[----:B------:R-:W-:-:S04]  /*1160*/  SHF.R.U32.HI R6, RZ, R3, R6 ;  /* 0x00000003ff067219 */ /* 0x000fc80000011606 */
[----:B------:R-:W-:-:S03]  /*1170*/  SEL R6, R5, R6, !P0 ;  /* 0x0000000605067207 */ /* 0x000fc60004000000 */
[----:B------:R-:W-:Y:S01]  /*1180*/  @!P1 IMAD.HI.U32 R7, R16, R2, RZ ;  /* 0x0000000210079227 */ /* 0x000fe200078e00ff */
[----:B------:R-:W-:-:S04]  /*1190*/  IADD3 R2, PT, PT, -R6, RZ, RZ ;  /* 0x000000ff06027210 */ /* 0x000fc80007ffe1ff */
[----:B------:R-:W-:Y:S01]  /*11a0*/  @!P1 SHF.R.U32.HI R3, RZ, R3, R7 ;  /* 0x00000003ff039219 */ /* 0x000fe20000011607 */
[----:B------:R-:W-:Y:S01]  /*11b0*/  IMAD R2, R10, R2, R5 ;  /* 0x000000020a027224 */ /* 0x000fe200078e0205 */
[----:B------:R-:W-:Y:S02]  /*11c0*/  IADD3 R7, PT, PT, -R5, RZ, RZ ;  /* 0x000000ff05077210 */ /* 0x000fe40007ffe1ff */
[----:B------:R-:W-:-:S03]  /*11d0*/  @!P1 SEL R3, R16, R3, !P0 ;  /* 0x0000000310039207 */ /* 0x000fc60004000000 */
[----:B------:R-:W-:Y:S02]  /*11e0*/  IMAD R7, R4, R7, R14 ;  /* 0x0000000704077224 */ /* 0x000fe400078e020e */
[--C-:B------:R-:W-:Y:S02]  /*11f0*/  @!P1 IMAD.IADD R6, R6, 0x1, -R3.reuse ;  /* 0x0000000106069824 */ /* 0x100fe400078e0a03 */
[----:B------:R-:W-:Y:S01]  /*1200*/  @!P1 IMAD R3, R2, R12, R3 ;  /* 0x0000000c02039224 */ /* 0x000fe200078e0203 */
[----:B------:R-:W-:Y:S01]  /*1210*/  IADD3 R2, PT, PT, -R16, RZ, RZ ;  /* 0x000000ff10027210 */ /* 0x000fe20007ffe1ff */
[----:B------:R-:W-:Y:S02]  /*1220*/  @!P1 IMAD R5, R6, R10, R16 ;  /* 0x0000000a06059224 */ /* 0x000fe400078e0210 */
[----:B------:R-:W-:Y:S02]  /*1230*/  @!P1 IMAD.MOV.U32 R16, RZ, RZ, R3 ;  /* 0x000000ffff109224 */ /* 0x000fe400078e0003 */
[----:B------:R-:W-:-:S02]  /*1240*/  IMAD R2, R9, R2, R15 ;  /* 0x0000000209027224 */ /* 0x000fc400078e020f */
[----:B------:R-:W-:Y:S02]  /*1250*/  IMAD R14, R5, R4, R7 ;  /* 0x00000004050e7224 */ /* 0x000fe400078e0207 */
[----:B------:R-:W-:Y:S02]  /*1260*/  IMAD R15, R16, R9, R2 ;  /* 0x00000009100f7224 */ /* 0x000fe400078e0202 */
.L_x_15:
[----:B------:R-:W1:Y:S01]  /*1270*/  LDCU UR4, c[0x0][0xb30] ;  /* 0x00016600ff0477ac */ /* 0x000e620008000800 */
[----:B------:R-:W2:Y:S08]  /*1280*/  S2UR UR37, SR_CgaCtaId ;  /* 0x00000000002579c3 */ /* 0x000eb00000008800 */
[----:B------:R-:W3:Y:S01]  /*1290*/  LDC R26, c[0x0][0xb24] ;  /* 0x0002c900ff1a7b82 */ /* 0x000ee20000000800 */
[----:B-1----:R-:W-:-:S09]  /*12a0*/  UISETP.NE.AND UP1, UPT, UR4, 0x1, UPT ;  /* 0x000000010400788c */ /* 0x002fd2000bf25270 */
[----:B--2---:R-:W-:Y:S05]  /*12b0*/  BRA.U UP1, `(.L_x_16) ;  /* 0x0000000101407547 */ /* 0x004fea000b800000 */
[----:B------:R-:W1:Y:S08]  /*12c0*/  LDC.64 R4, c[0x0][0xb10] ;  /* 0x0002c400ff047b82 */ /* 0x000e700000000a00 */
[----:B------:R-:W2:Y:S08]  /*12d0*/  LDC.64 R2, c[0x0][0xb18] ;  /* 0x0002c600ff027b82 */ /* 0x000eb00000000a00 */
[----:B------:R-:W4:Y:S08]  /*12e0*/  LDC R6, c[0x0][0xb20] ;  /* 0x0002c800ff067b82 */ /* 0x000f300000000800 */
[----:B------:R-:W3:Y:S01]  /*12f0*/  LDC R7, c[0x0][0xb0c] ;  /* 0x0002c300ff077b82 */ /* 0x000ee20000000800 */
[----:B-1----:R-:W-:-:S05]  /*1300*/  IMAD.HI.U32 R4, R15, R4, RZ ;  /* 0x000000040f047227 */ /* 0x002fca00078e00ff */
[----:B------:R-:W-:Y:S01]  /*1310*/  SHF.R.U32.HI R4, RZ, R5, R4 ;  /* 0x00000005ff047219 */ /* 0x000fe20000011604 */
[----:B--2---:R-:W-:Y:S01]  /*1320*/  IMAD.HI.U32 R3, R14, R3, RZ ;  /* 0x000000030e037227 */ /* 0x004fe200078e00ff */
[----:B------:R-:W-:-:S04]  /*1330*/  ISETP.NE.AND P0, PT, R2, 0x1, PT ;  /* 0x000000010200780c */ /* 0x000fc80003f05270 */
[----:B----4-:R-:W-:-:S04]  /*1340*/  SHF.R.U32.HI R3, RZ, R6, R3 ;  /* 0x00000006ff037219 */ /* 0x010fc80000011603 */
[----:B------:R-:W-:Y:S02]  /*1350*/  SEL R3, R14, R3, !P0 ;  /* 0x000000030e037207 */ /* 0x000fe40004000000 */
[----:B---3--:R-:W-:-:S04]  /*1360*/  ISETP.NE.AND P1, PT, R7, 0x1, PT ;  /* 0x000000010700780c */ /* 0x008fc80003f25270 */
[----:B------:R-:W-:-:S05]  /*1370*/  SEL R4, R15, R4, !P1 ;  /* 0x000000040f047207 */ /* 0x000fca0004800000 */
[----:B------:R-:W-:Y:S02]  /*1380*/  IMAD.IADD R5, R3, 0x1, -R4 ;  /* 0x0000000103057824 */ /* 0x000fe400078e0a04 */
[----:B------:R-:W-:Y:S02]  /*1390*/  IMAD.IADD R3, R4, 0x1, -R3 ;  /* 0x0000000104037824 */ /* 0x000fe400078e0a03 */
[----:B------:R-:W-:Y:S02]  /*13a0*/  IMAD R15, R5, R7, R15 ;  /* 0x00000007050f7224 */ /* 0x000fe400078e020f */
[----:B------:R-:W-:-:S07]  /*13b0*/  IMAD R14, R3, R2, R14 ;  /* 0x00000002030e7224 */ /* 0x000fce00078e020e */
.L_x_16:
[----:B------:R-:W-:Y:S01]  /*13c0*/  BAR.SYNC.DEFER_BLOCKING 0x0 ;  /* 0x0000000000007b1d */ /* 0x000fe20000010000 */
[----:B------:R-:W-:Y:S01]  /*13d0*/  UISETP.NE.AND UP1, UPT, UR8, 0x2, UPT ;  /* 0x000000020800788c */ /* 0x000fe2000bf25270 */
[----:B------:R-:W-:Y:S02]  /*13e0*/  ISETP.NE.OR P5, PT, R0, 0x2, !P5 ;  /* 0x000000020000780c */ /* 0x000fe40006fa5670 */
[----:B------:R-:W-:-:S06]  /*13f0*/  LOP3.LUT R2, R77, 0x1f, RZ, 0xc0, !PT ;  /* 0x0000001f4d027812 */ /* 0x000fcc00078ec0ff */
[----:B------:R-:W-:Y:S05]  /*1400*/  BRA.U UP1, `(.L_x_17) ;  /* 0x0000001101c87547 */ /* 0x000fea000b800000 */
[----:B------:R-:W1:Y:S01]  /*1410*/  LDCU UR13, c[0x0][0x38c] ;  /* 0x00007180ff0d77ac */ /* 0x000e620008000800 */
[----:B------:R-:W2:Y:S01]  /*1420*/  LDC R8, c[0x0][0x370] ;  /* 0x0000dc00ff087b82 */ /* 0x000ea20000000800 */
[----:B------:R-:W-:Y:S01]  /*1430*/  PLOP3.LUT P1, PT, PT, PT, UP2, 0x80, 0x8 ;  /* 0x000000000008781c */ /* 0x000fe20003f2f028 */
[----:B------:R-:W-:Y:S01]  /*1440*/  IMAD.MOV.U32 R17, RZ, RZ, 0x1 ;  /* 0x00000001ff117424 */ /* 0x000fe200078e00ff */
[----:B------:R-:W-:Y:S01]  /*1450*/  ISETP.EQ.OR P4, PT, R2, RZ, P5 ;  /* 0x000000ff0200720c */ /* 0x000fe20002f82670 */
[----:B------:R-:W-:Y:S01]  /*1460*/  IMAD.MOV.U32 R16, RZ, RZ, RZ ;  /* 0x000000ffff107224 */ /* 0x000fe200078e00ff */
[----:B------:R-:W-:Y:S02]  /*1470*/  PLOP3.LUT P1, PT, P1, PT, PT, 0x8, 0x80 ;  /* 0x000000000080781c */ /* 0x000fe40000f2e170 */
[----:B------:R-:W-:Y:S01]  /*1480*/  CS2R R12, SRZ ;  /* 0x00000000000c7805 */ /* 0x000fe2000001ff00 */
[----:B------:R-:W-:Y:S01]  /*1490*/  IMAD.MOV.U32 R11, RZ, RZ, 0x1 ;  /* 0x00000001ff0b7424 */ /* 0x000fe200078e00ff */
[----:B------:R-:W4:Y:S01]  /*14a0*/  LDC R0, c[0x0][0x374] ;  /* 0x0000dd00ff007b82 */ /* 0x000f220000000800 */
[----:B------:R-:W2:Y:S01]  /*14b0*/  LDCU.64 UR22, c[0x0][0x348] ;  /* 0x00006900ff1677ac */ /* 0x000ea20008000a00 */
[----:B------:R-:W-:Y:S01]  /*14c0*/  UMOV UR6, URZ ;  /* 0x000000ff00067c82 */ /* 0x000fe20008000000 */
[----:B-1----:R-:W-:-:S04]  /*14d0*/  UIADD3 UR5, UPT, UPT, UR13, 0x1f, URZ ;  /* 0x0000001f0d057890 */ /* 0x002fc8000fffe0ff */
[----:B------:R-:W-:-:S04]  /*14e0*/  USHF.R.S32.HI UR4, URZ, 0x1f, UR5 ;  /* 0x0000001fff047899 */ /* 0x000fc80008011405 */
[----:B------:R-:W-:-:S04]  /*14f0*/  ULEA.HI UR4, UR4, UR5, URZ, 0x5 ;  /* 0x0000000504047291 */ /* 0x000fc8000f8f28ff */
[----:B------:R-:W-:Y:S02]  /*1500*/  USHF.R.S32.HI UR15, URZ, 0x5, UR4 ;  /* 0x00000005ff0f7899 */ /* 0x000fe40008011404 */
[----:B------:R-:W-:Y:S02]  /*1510*/  UIADD3 UR4, UPT, UPT, UR13, -0x1, URZ ;  /* 0xffffffff0d047890 */ /* 0x000fe4000fffe0ff */
[----:B------:R-:W-:Y:S02]  /*1520*/  UISETP.LT.U32.AND UP0, UPT, UR15, 0x7, UPT ;  /* 0x000000070f00788c */ /* 0x000fe4000bf01070 */
[----:B------:R-:W-:Y:S02]  /*1530*/  UISETP.GE.U32.AND UP1, UPT, UR4, -0x3f, UPT ;  /* 0xffffffc10400788c */ /* 0x000fe4000bf26070 */
[----:B------:R-:W-:Y:S02]  /*1540*/  USEL UR14, UR15, 0x7, UP0 ;  /* 0x000000070f0e7887 */ /* 0x000fe40008000000 */
[----:B------:R-:W-:-:S02]  /*1550*/  UIADD3 UR13, UPT, UPT, UR13, 0x3e, URZ ;  /* 0x0000003e0d0d7890 */ /* 0x000fc4000fffe0ff */
[----:B------:R-:W-:Y:S02]  /*1560*/  UIADD3 UR5, UPT, UPT, UR14, -0x1, URZ ;  /* 0xffffffff0e057890 */ /* 0x000fe4000fffe0ff */
[----:B------:R-:W-:-:S03]  /*1570*/  UIADD3 UR7, UPT, UPT, UR15, -UR14, URZ ;  /* 0x8000000e0f077290 */ /* 0x000fc6000fffe0ff */
[----:B------:R-:W-:-:S04]  /*1580*/  @UP1 UIADD3 UR5, UPT, UPT, UR14, URZ, URZ ;  /* 0x000000ff0e051290 */ /* 0x000fc8000fffe0ff */
[----:B--2---:R-:W-:-:S12]  /*1590*/  UIADD3 UR5, UPT, UPT, UR5, 0x1, URZ ;  /* 0x0000000105057890 */ /* 0x004fd8000fffe0ff */
.L_x_35:
[----:B------:R-:W-:Y:S01]  /*15a0*/  UISETP.NE.AND UP0, UPT, UR37, URZ, UPT ;  /* 0x000000ff2500728c */ /* 0x000fe2000bf05270 */
[----:B------:R-:W1:Y:S08]  /*15b0*/  S2UR UR37, SR_CgaCtaId ;  /* 0x00000000002579c3 */ /* 0x000e700000008800 */
[----:B------:R-:W-:Y:S05]  /*15c0*/  BRA.U UP0, `(.L_x_18) ;  /* 0x0000000100347547 */ /* 0x000fea000b800000 */
[----:B------:R-:W2:Y:S01]  /*15d0*/  S2R R2, SR_CgaCtaId ;  /* 0x0000000000027919 */ /* 0x000ea20000008800 */
[----:B------:R-:W-:-:S04]  /*15e0*/  MOV R3, 0x400 ;  /* 0x0000040000037802 */ /* 0x000fc80000000f00 */
[----:B--2---:R-:W-:Y:S02]  /*15f0*/  LEA R2, R2, R3, 0x18 ;  /* 0x0000000302027211 */ /* 0x004fe400078ec0ff */
[----:B------:R-:W-:-:S03]  /*1600*/  SHF.L.U32 R3, R11, 0x1f, RZ ;  /* 0x0000001f0b037819 */ /* 0x000fc600000006ff */
[----:B------:R-:W-:-:S04]  /*1610*/  IMAD R2, R12, 0x8, R2 ;  /* 0x000000080c027824 */ /* 0x000fc800078e0202 */
[----:B------:R-:W2:Y:S02]  /*1620*/  SYNCS.PHASECHK.TRANS64.TRYWAIT P0, [R2+URZ+0x130], R3 ;  /* 0x00013003020075a7 */ /* 0x000ea400080011ff */
[----:B--2---:R-:W-:Y:S05]  /*1630*/  @!P0 BRA `(.L_x_19) ;  /* 0x00000064001c8947 */ /* 0x004fea0003800000 */
.L_x_134:
[----:B------:R-:W-:Y:S01]  /*1640*/  VIADD R12, R12, 0x1 ;  /* 0x000000010c0c7836 */ /* 0x000fe20000000000 */
[----:B------:R2:W-:Y:S04]  /*1650*/  SYNCS.ARRIVE.TRANS64.A1T0 RZ, [R2+URZ+0x120], RZ ;  /* 0x000120ff02ff79a7 */ /* 0x0005e800081000ff */
[----:B------:R-:W-:-:S04]  /*1660*/  ISETP.NE.AND P0, PT, R12, 0x2, PT ;  /* 0x000000020c00780c */ /* 0x000fc80003f05270 */
[----:B------:R-:W-:Y:S02]  /*1670*/  SEL R12, R12, RZ, P0 ;  /* 0x000000ff0c0c7207 */ /* 0x000fe40000000000 */
[----:B--2---:R-:W-:-:S04]  /*1680*/  SEL R2, RZ, 0x1, P0 ;  /* 0x00000001ff027807 */ /* 0x004fc80000000000 */
[----:B------:R-:W-:-:S07]  /*1690*/  LOP3.LUT R11, R11, R2, RZ, 0x3c, !PT ;  /* 0x000000020b0b7212 */ /* 0x000fce00078e3cff */
.L_x_18:
[----:B------:R-:W-:Y:S01]  /*16a0*/  UMOV UR4, 0x400 ;  /* 0x0000040000047882 */ /* 0x000fe20000000000 */
[----:B------:R-:W-:Y:S01]  /*16b0*/  SHF.L.U32 R2, R17, 0x1f, RZ ;  /* 0x0000001f11027819 */ /* 0x000fe200000006ff */
[----:B-1----:R-:W-:Y:S01]  /*16c0*/  ULEA UR4, UR37, UR4, 0x18 ;  /* 0x0000000425047291 */ /* 0x002fe2000f8ec0ff */
[----:B------:R-:W-:Y:S01]  /*16d0*/  R2UR UR35, R15 ;  /* 0x000000000f2372ca */ /* 0x000fe200000e0000 */
[----:B------:R-:W-:Y:S01]  /*16e0*/  UISETP.GE.U32.AND UP0, UPT, UR13, 0x3f, UPT ;  /* 0x0000003f0d00788c */ /* 0x000fe2000bf06070 */
[----:B------:R-:W-:Y:S01]  /*16f0*/  R2UR UR11, R14 ;  /* 0x000000000e0b72ca */ /* 0x000fe200000e0000 */
[----:B------:R-:W-:Y:S01]  /*1700*/  ULEA UR8, UR6, UR4, 0x3 ;  /* 0x0000000406087291 */ /* 0x000fe2000f8e18ff */
[----:B------:R-:W-:-:S08]  /*1710*/  UMOV UR24, URZ ;  /* 0x000000ff00187c82 */ /* 0x000fd00008000000 */
[----:B------:R1:W2:Y:S01]  /*1720*/  SYNCS.PHASECHK.TRANS64.TRYWAIT P0, [UR8+0x38], R2 ;  /* 0x00003802ff0075a7 */ /* 0x0002a20008001108 */
[----:B------:R-:W-:Y:S02]  /*1730*/  USHF.L.U32 UR35, UR35, 0x7, URZ ;  /* 0x0000000723237899 */ /* 0x000fe400080006ff */
[----:B------:R-:W-:Y:S01]  /*1740*/  USHF.L.U32 UR11, UR11, 0x6, URZ ;  /* 0x000000060b0b7899 */ /* 0x000fe200080006ff */
[----:B------:R-:W-:Y:S11]  /*1750*/  BRA.U !UP0, `(.L_x_20) ;  /* 0x0000000108a87547 */ /* 0x000ff6000b800000 */
[----:B------:R-:W-:Y:S01]  /*1760*/  UMOV UR16, URZ ;  /* 0x000000ff00107c82 */ /* 0x000fe20008000000 */
[----:B------:R-:W-:-:S05]  /*1770*/  UMOV UR17, UR6 ;  /* 0x0000000600117c82 */ /* 0x000fca0008000000 */
.L_x_25:
[----:B-1----:R-:W-:Y:S01]  /*1780*/  ULEA UR33, UR17, UR4, 0x3 ;  /* 0x0000000411217291 */ /* 0x002fe2000f8e18ff */
[----:B--2---:R-:W-:Y:S01]  /*1790*/  @!P5 MOV R3, 0x6000 ;  /* 0x000060000003d802 */ /* 0x004fe20000000f00 */
[----:B--2---:R-:W-:Y:S10]  /*17a0*/  @P0 BRA `(.L_x_21) ;  /* 0x00000000000c0947 */ /* 0x004ff40003800000 */
[----:B------:R-:W-:-:S04]  /*17b0*/  SHF.L.U32 R4, R17, 0x1f, RZ ;  /* 0x0000001f11047819 */ /* 0x000fc800000006ff */
[----:B------:R-:W2:Y:S02]  /*17c0*/  SYNCS.PHASECHK.TRANS64.TRYWAIT P0, [UR33+0x38], R4 ;  /* 0x00003804ff0075a7 */ /* 0x000ea40008001121 */
[----:B--2---:R-:W-:Y:S05]  /*17d0*/  @!P0 BRA `(.L_x_22) ;  /* 0x0000006000c88947 */ /* 0x004fea0003800000 */
.L_x_21:
[----:B------:R2:W-:Y:S01]  /*17e0*/  @!P5 SYNCS.ARRIVE.TRANS64 RZ, [UR33], R3 ;  /* 0x00000003ffffd9a7 */ /* 0x0005e20008000021 */
[----:B------:R-:W-:Y:S04]  /*17f0*/  BSSY.RECONVERGENT B0, `(.L_x_23) ;  /* 0x0000003000007945 */ /* 0x000fe80003800200 */
[----:B------:R-:W-:Y:S05]  /*1800*/  @P4 BRA `(.L_x_24) ;  /* 0x0000000000044947 */ /* 0x000fea0003800000 */
[----:B------:R-:W-:Y:S05]  /*1810*/  BPT.TRAP 0x1 ;  /* 0x000000040000795c */ /* 0x000fea0000300000 */
.L_x_24:
[----:B------:R-:W-:Y:S05]  /*1820*/  BSYNC.RECONVERGENT B0 ;  /* 0x0000000000007941 */ /* 0x000fea0003800200 */
.L_x_23:
[----:B------:R-:W-:Y:S02]  /*1830*/  UIADD3 UR6, UPT, UPT, UR17, 0x1, URZ ;  /* 0x0000000111067890 */ /* 0x000fe4000fffe0ff */
[----:B------:R-:W-:Y:S02]  /*1840*/  ULEA UR32, UR17, UR4, 0xe ;  /* 0x0000000411207291 */ /* 0x000fe4000f8e70ff */
[----:B------:R-:W-:Y:S02]  /*1850*/  UISETP.NE.AND UP0, UPT, UR6, 0x7, UPT ;  /* 0x000000070600788c */ /* 0x000fe4000bf05270 */
[----:B------:R-:W-:Y:S02]  /*1860*/  UIADD3 UR26, UP1, UPT, UR22, 0x80, URZ ;  /* 0x00000080161a7890 */ /* 0x000fe4000ff3e0ff */
[----:B------:R-:W-:Y:S02]  /*1870*/  USEL UR9, URZ, 0x1, UP0 ;  /* 0x00000001ff097887 */ /* 0x000fe40008000000 */
[----:B------:R-:W-:-:S02]  /*1880*/  USEL UR6, UR6, URZ, UP0 ;  /* 0x000000ff06067287 */ /* 0x000fc40008000000 */
[----:B------:R-:W-:Y:S02]  /*1890*/  UIADD3 UR20, UP0, UPT, UR22, 0x180, URZ ;  /* 0x0000018016147890 */ /* 0x000fe4000ff1e0ff */
[----:B------:R-:W-:Y:S01]  /*18a0*/  ULEA UR8, UR6, UR4, 0x3 ;  /* 0x0000000406087291 */ /* 0x000fe2000f8e18ff */
[----:B------:R-:W-:Y:S01]  /*18b0*/  LOP3.LUT R17, R17, UR9, RZ, 0x3c, !PT ;  /* 0x0000000911117c12 */ /* 0x000fe2000f8e3cff */
[----:B------:R-:W-:Y:S02]  /*18c0*/  USHF.L.U32 UR34, UR16, 0x5, URZ ;  /* 0x0000000510227899 */ /* 0x000fe400080006ff */
[----:B------:R-:W-:Y:S01]  /*18d0*/  UIADD3.X UR27, UPT, UPT, URZ, UR23, URZ, UP1, !UPT ;  /* 0x00000017ff1b7290 */ /* 0x000fe20008ffe4ff */
[----:B-1----:R-:W-:Y:S01]  /*18e0*/  SHF.L.U32 R2, R17, 0x1f, RZ ;  /* 0x0000001f11027819 */ /* 0x002fe200000006ff */
[----:B------:R-:W-:Y:S02]  /*18f0*/  UIADD3 UR32, UPT, UPT, UR32, 0x8400, URZ ;  /* 0x0000840020207890 */ /* 0x000fe4000fffe0ff */
[----:B------:R-:W-:Y:S01]  /*1900*/  UIADD3.X UR21, UPT, UPT, URZ, UR23, URZ, UP0, !UPT ;  /* 0x00000017ff157290 */ /* 0x000fe200087fe4ff */
[----:B------:R1:W1:Y:S01]  /*1910*/  SYNCS.PHASECHK.TRANS64.TRYWAIT P0, [UR8+0x38], R2 ;  /* 0x00003802ff0075a7 */ /* 0x0002620008001108 */
[----:B------:R-:W-:Y:S01]  /*1920*/  ULEA UR8, UR17, UR4, 0xd ;  /* 0x0000000411087291 */ /* 0x000fe2000f8e68ff */
[----:B------:R-:W-:Y:S01]  /*1930*/  UMOV UR18, 0x0 ;  /* 0x0000000000127882 */ /* 0x000fe20000000000 */
[----:B------:R-:W-:-:S02]  /*1940*/  UMOV UR19, 0x10000000 ;  /* 0x1000000000137882 */ /* 0x000fc40000000000 */
[----:B------:R-:W-:Y:S01]  /*1950*/  UIADD3 UR8, UPT, UPT, UR8, 0x24400, URZ ;  /* 0x0002440008087890 */ /* 0x000fe2000fffe0ff */
[----:B------:R1:W-:Y:S01]  /*1960*/  UTMALDG.3D [UR32], [UR26], desc[UR18] ;  /* 0x000012201a0075b4 */ /* 0x0003e20008011000 */
[----:B------:R-:W-:Y:S01]  /*1970*/  UMOV UR12, UR36 ;  /* 0x00000024000c7c82 */ /* 0x000fe20008000000 */
[----:B------:R-:W-:Y:S01]  /*1980*/  UMOV UR9, UR33 ;  /* 0x0000002100097c82 */ /* 0x000fe20008000000 */
[----:B------:R-:W-:Y:S01]  /*1990*/  UMOV UR10, UR34 ;  /* 0x00000022000a7c82 */ /* 0x000fe20008000000 */
[----:B------:R-:W-:Y:S01]  /*19a0*/  UIADD3 UR16, UPT, UPT, UR16, 0x1, URZ ;  /* 0x0000000110107890 */ /* 0x000fe2000fffe0ff */
[----:B------:R-:W-:Y:S01]  /*19b0*/  UMOV UR24, UR5 ;  /* 0x0000000500187c82 */ /* 0x000fe20008000000 */
[----:B------:R-:W-:Y:S02]  /*19c0*/  UMOV UR17, UR6 ;  /* 0x0000000600117c82 */ /* 0x000fe40008000000 */
[----:B------:R1:W-:Y:S01]  /*19d0*/  UTMALDG.3D [UR8], [UR20], desc[UR18] ;  /* 0x00001208140075b4 */ /* 0x0003e20008011000 */
[----:B------:R-:W-:-:S09]  /*19e0*/  UISETP.NE.AND UP0, UPT, UR16, UR5, UPT ;  /* 0x000000051000728c */ /* 0x000fd2000bf05270 */
[----:B------:R-:W-:Y:S05]  /*19f0*/  BRA.U UP0, `(.L_x_25) ;  /* 0xfffffffd00607547 */ /* 0x000fea000b83ffff */
.L_x_20:
[----:B-1----:R-:W-:Y:S01]  /*1a00*/  ULEA UR8, UR6, UR4, 0x3 ;  /* 0x0000000406087291 */ /* 0x002fe2000f8e18ff */
[----:B------:R-:W-:Y:S01]  /*1a10*/  SHF.L.U32 R2, R17, 0x1f, RZ ;  /* 0x0000001f11027819 */ /* 0x000fe200000006ff */
[----:B------:R-:W-:Y:S01]  /*1a20*/  @!P1 SYNCS.ARRIVE.TRANS64.A1T0 RZ, [UR4+0xb8], RZ ;  /* 0x0000b8ffffff99a7 */ /* 0x000fe20008100004 */
[----:B------:R-:W-:-:S06]  /*1a30*/  UISETP.GT.AND UP0, UPT, UR15, UR14, UPT ;  /* 0x0000000e0f00728c */ /* 0x000fcc000bf04270 */
[----:B--2---:R1:W2:Y:S03]  /*1a40*/  SYNCS.PHASECHK.TRANS64.TRYWAIT P0, [UR8+0x38], R2 ;  /* 0x00003802ff0075a7 */ /* 0x0042a60008001108 */
[----:B------:R-:W-:Y:S05]  /*1a50*/  BRA.U !UP0, `(.L_x_26) ;  /* 0x0000000108ac7547 */ /* 0x000fea000b800000 */
[----:B------:R-:W-:Y:S01]  /*1a60*/  UIADD3 UR21, UPT, UPT, UR7, UR24, URZ ;  /* 0x0000001807157290 */ /* 0x000fe2000fffe0ff */
[----:B------:R-:W-:-:S11]  /*1a70*/  UMOV UR25, UR6 ;  /* 0x0000000600197c82 */ /* 0x000fd60008000000 */
.L_x_31:
[----:B-1----:R-:W-:Y:S01]  /*1a80*/  ULEA UR17, UR25, UR4, 0x3 ;  /* 0x0000000419117291 */ /* 0x002fe2000f8e18ff */
[----:B--2---:R-:W-:Y:S01]  /*1a90*/  @!P5 MOV R3, 0x6000 ;  /* 0x000060000003d802 */ /* 0x004fe20000000f00 */
[----:B--2---:R-:W-:Y:S10]  /*1aa0*/  @P0 BRA `(.L_x_27) ;  /* 0x00000000000c0947 */ /* 0x004ff40003800000 */
[----:B------:R-:W-:-:S04]  /*1ab0*/  SHF.L.U32 R4, R17, 0x1f, RZ ;  /* 0x0000001f11047819 */ /* 0x000fc800000006ff */
[----:B------:R-:W2:Y:S02]  /*1ac0*/  SYNCS.PHASECHK.TRANS64.TRYWAIT P0, [UR17+0x38], R4 ;  /* 0x00003804ff0075a7 */ /* 0x000ea40008001111 */
[----:B--2---:R-:W-:Y:S05]  /*1ad0*/  @!P0 BRA `(.L_x_28) ;  /* 0x0000006000208947 */ /* 0x004fea0003800000 */
.L_x_27:
[----:B------:R2:W-:Y:S01]  /*1ae0*/  @!P5 SYNCS.ARRIVE.TRANS64 RZ, [UR17], R3 ;  /* 0x00000003ffffd9a7 */ /* 0x0005e20008000011 */
[----:B------:R-:W-:Y:S04]  /*1af0*/  BSSY.RECONVERGENT B0, `(.L_x_29) ;  /* 0x0000003000007945 */ /* 0x000fe80003800200 */
[----:B------:R-:W-:Y:S05]  /*1b00*/  @P4 BRA `(.L_x_30) ;  /* 0x0000000000044947 */ /* 0x000fea0003800000 */
[----:B------:R-:W-:Y:S05]  /*1b10*/  BPT.TRAP 0x1 ;  /* 0x000000040000795c */ /* 0x000fea0000300000 */
.L_x_30:
[----:B------:R-:W-:Y:S05]  /*1b20*/  BSYNC.RECONVERGENT B0 ;  /* 0x0000000000007941 */ /* 0x000fea0003800200 */
.L_x_29:
        /* <DEDUP_REMOVED lines=10> */
[----:B------:R-:W-:Y:S01]  /*1bd0*/  UIADD3 UR16, UPT, UPT, UR16, 0x8400, URZ ;  /* 0x0000840010107890 */ /* 0x000fe2000fffe0ff */
[----:B-1----:R-:W-:Y:S01]  /*1be0*/  SHF.L.U32 R2, R17, 0x1f, RZ ;  /* 0x0000001f11027819 */ /* 0x002fe200000006ff */
[----:B------:R-:W-:Y:S02]  /*1bf0*/  UIADD3.X UR31, UPT, UPT, URZ, UR23, URZ, UP1, !UPT ;  /* 0x00000017ff1f7290 */ /* 0x000fe40008ffe4ff */
[----:B------:R-:W-:Y:S01]  /*1c00*/  UIADD3.X UR29, UPT, UPT, URZ, UR23, URZ, UP0, !UPT ;  /* 0x00000017ff1d7290 */ /* 0x000fe200087fe4ff */
[----:B------:R1:W1:Y:S01]  /*1c10*/  SYNCS.PHASECHK.TRANS64.TRYWAIT P0, [UR8+0x38], R2 ;  /* 0x00003802ff0075a7 */ /* 0x0002620008001108 */
[----:B------:R-:W-:Y:S01]  /*1c20*/  ULEA UR8, UR25, UR4, 0xd ;  /* 0x0000000419087291 */ /* 0x000fe2000f8e68ff */
[----:B------:R-:W-:Y:S01]  /*1c30*/  UMOV UR26, 0x0 ;  /* 0x00000000001a7882 */ /* 0x000fe20000000000 */
[----:B------:R-:W-:-:S02]  /*1c40*/  UMOV UR27, 0x10000000 ;  /* 0x10000000001b7882 */ /* 0x000fc40000000000 */
[----:B------:R-:W-:Y:S01]  /*1c50*/  UIADD3 UR8, UPT, UPT, UR8, 0x24400, URZ ;  /* 0x0002440008087890 */ /* 0x000fe2000fffe0ff */
[----:B------:R-:W-:Y:S01]  /*1c60*/  UMOV UR19, UR35 ;  /* 0x0000002300137c82 */ /* 0x000fe20008000000 */
[----:B------:R-:W-:Y:S01]  /*1c70*/  UMOV UR20, UR36 ;  /* 0x0000002400147c82 */ /* 0x000fe20008000000 */
[----:B------:R-:W-:Y:S01]  /*1c80*/  UMOV UR12, UR36 ;  /* 0x00000024000c7c82 */ /* 0x000fe20008000000 */
[----:B------:R-:W-:Y:S01]  /*1c90*/  UMOV UR9, UR17 ;  /* 0x0000001100097c82 */ /* 0x000fe20008000000 */
[----:B------:R-:W-:Y:S01]  /*1ca0*/  UMOV UR10, UR18 ;  /* 0x00000012000a7c82 */ /* 0x000fe20008000000 */
[----:B------:R1:W-:Y:S01]  /*1cb0*/  UTMALDG.3D [UR16], [UR30], desc[UR26] ;  /* 0x00001a101e0075b4 */ /* 0x0003e20008011000 */
[----:B------:R-:W-:Y:S01]  /*1cc0*/  UIADD3 UR24, UPT, UPT, UR24, 0x1, URZ ;  /* 0x0000000118187890 */ /* 0x000fe2000fffe0ff */
[----:B------:R-:W-:-:S03]  /*1cd0*/  UMOV UR25, UR6 ;  /* 0x0000000600197c82 */ /* 0x000fc60008000000 */
[----:B------:R-:W-:Y:S01]  /*1ce0*/  UISETP.NE.AND UP0, UPT, UR24, UR21, UPT ;  /* 0x000000151800728c */ /* 0x000fe2000bf05270 */
[----:B------:R1:W-:Y:S08]  /*1cf0*/  UTMALDG.3D [UR8], [UR28], desc[UR26] ;  /* 0x00001a081c0075b4 */ /* 0x0003f00008011000 */
[----:B------:R-:W-:Y:S05]  /*1d00*/  BRA.U UP0, `(.L_x_31) ;  /* 0xfffffffd005c7547 */ /* 0x000fea000b83ffff */
.L_x_26:
[C---:B-1----:R-:W-:Y:S01]  /*1d10*/  LEA R2, R16.reuse, UR4, 0x3 ;  /* 0x0000000410027c11 */ /* 0x042fe2000f8e18ff */
[----:B------:R-:W-:Y:S01]  /*1d20*/  NOP ;  /* 0x0000000000007918 */ /* 0x000fe20000000000 */
[----:B--2---:R-:W-:Y:S02]  /*1d30*/  SHF.L.U32 R3, R13, 0x1f, RZ ;  /* 0x0000001f0d037819 */ /* 0x004fe400000006ff */
[----:B------:R-:W-:Y:S02]  /*1d40*/  LEA R4, R16, UR4, 0x4 ;  /* 0x0000000410047c11 */ /* 0x000fe4000f8e20ff */
[----:B------:R-:W1:Y:S02]  /*1d50*/  SYNCS.PHASECHK.TRANS64.TRYWAIT P0, [R2+URZ+0xc0], R3 ;  /* 0x0000c003020075a7 */ /* 0x000e6400080011ff */
[----:B-1----:R-:W-:Y:S05]  /*1d60*/  @!P0 BRA `(.L_x_32) ;  /* 0x0000005c00948947 */ /* 0x002fea0003800000 */
.L_x_137:
[----:B------:R-:W2:Y:S01]  /*1d70*/  LDS.128 R4, [R4+0x150] ;  /* 0x0001500004047984 */ /* 0x000ea20000000c00 */
[----:B---3--:R-:W-:Y:S01]  /*1d80*/  ISETP.GE.AND P0, PT, R26, 0x1, PT ;  /* 0x000000011a00780c */ /* 0x008fe20003f06270 */
[----:B-1----:R-:W-:Y:S01]  /*1d90*/  VIADD R2, R2, 0xd0 ;  /* 0x000000d002027836 */ /* 0x002fe20000000000 */
[----:B------:R-:W-:Y:S01]  /*1da0*/  @!PT LDS RZ, [RZ] ;  /* 0x00000000fffff984 */ /* 0x000fe20000000800 */
[----:B------:R-:W-:Y:S01]  /*1db0*/  @!PT LDS RZ, [RZ] ;  /* 0x00000000fffff984 */ /* 0x000fe20000000800 */
[----:B------:R-:W-:Y:S01]  /*1dc0*/  @!PT LDS RZ, [RZ] ;  /* 0x00000000fffff984 */ /* 0x000fe20000000800 */
[----:B------:R-:W-:Y:S01]  /*1dd0*/  @!PT LDS RZ, [RZ] ;  /* 0x00000000fffff984 */ /* 0x000fe20000000800 */
[----:B------:R1:W-:Y:S06]  /*1de0*/  MEMBAR.ALL.CTA ;  /* 0x0000000000007992 */ /* 0x0003ec0000008000 */
[----:B-1----:R-:W1:Y:S01]  /*1df0*/  FENCE.VIEW.ASYNC.S ;  /* 0x00000000000073c6 */ /* 0x002e620000000000 */
[----:B------:R-:W-:-:S04]  /*1e00*/  PRMT R2, RZ, 0x654, R2 ;  /* 0x00000654ff027816 */ /* 0x000fc80000000002 */
[----:B-1----:R1:W-:Y:S01]  /*1e10*/  SYNCS.ARRIVE.TRANS64.RED.A1T0 RZ, [R2+URZ], RZ ;  /* 0x000000ff02ff79a7 */ /* 0x0023e200081004ff */
[----:B--2---:R-:W-:-:S13]  /*1e20*/  LOP3.LUT P2, RZ, R6, 0x1, RZ, 0xc0, !PT ;  /* 0x0000000106ff7812 */ /* 0x004fda000784c0ff */
[----:B------:R-:W-:Y:S01]  /*1e30*/  @P2 SHF.R.U32.HI R3, RZ, 0x10, R5 ;  /* 0x00000010ff032819 */ /* 0x000fe20000011605 */
[----:B------:R-:W-:Y:S01]  /*1e40*/  VOTEU.ANY UP0, P2 ;  /* 0x0000000000ff7886 */ /* 0x000fe20001000100 */
[----:B------:R-:W-:Y:S02]  /*1e50*/  @P2 MOV R10, R4 ;  /* 0x00000004000a2202 */ /* 0x000fe40000000f00 */
[----:B------:R-:W-:Y:S02]  /*1e60*/  @P2 R2UR.BROADCAST UR8, R3 ;  /* 0x00000000030822ca */ /* 0x000fe400008e0000 */
[----:B------:R-:W-:-:S11]  /*1e70*/  @P2 LOP3.LUT R9, R5, 0xffff, RZ, 0xc0, !PT ;  /* 0x0000ffff05092812 */ /* 0x000fd600078ec0ff */
[----:B------:R-:W-:Y:S01]  /*1e80*/  @UP0 UMOV UR36, UR8 ;  /* 0x0000000800240c82 */ /* 0x000fe20008000000 */
[----:B-1----:R-:W-:Y:S05]  /*1e90*/  @!P0 BRA `(.L_x_33) ;  /* 0x0000000000b88947 */ /* 0x002fea0003800000 */
[----:B------:R-:W4:Y:S01]  /*1ea0*/  LDC.64 R4, c[0x0][0xb18] ;  /* 0x0002c600ff047b82 */ /* 0x000f220000000a00 */
[----:B------:R-:W-:-:S07]  /*1eb0*/  ISETP.NE.AND P3, PT, R26, 0x1, PT ;  /* 0x000000011a00780c */ /* 0x000fce0003f65270 */
[----:B------:R-:W1:Y:S08]  /*1ec0*/  LDC.64 R6, c[0x0][0xb10] ;  /* 0x0002c400ff067b82 */ /* 0x000e700000000a00 */
[----:B------:R-:W2:Y:S08]  /*1ed0*/  LDC R14, c[0x0][0xb20] ;  /* 0x0002c800ff0e7b82 */ /* 0x000eb00000000800 */
[----:B------:R-:W3:Y:S01]  /*1ee0*/  LDC R15, c[0x0][0xb0c] ;  /* 0x0002c300ff0f7b82 */ /* 0x000ee20000000800 */
[----:B----4-:R-:W-:Y:S01]  /*1ef0*/  IMAD.HI.U32 R19, R0, R5, RZ ;  /* 0x0000000500137227 */ /* 0x010fe200078e00ff */
[----:B------:R-:W-:-:S03]  /*1f00*/  ISETP.NE.AND P0, PT, R4, 0x1, PT ;  /* 0x000000010400780c */ /* 0x000fc60003f05270 */
[----:B------:R-:W-:-:S03]  /*1f10*/  IMAD.HI.U32 R5, R9, R5, RZ ;  /* 0x0000000509057227 */ /* 0x000fc600078e00ff */
[----:B------:R-:W4:Y:S01]  /*1f20*/  LDC.64 R2, c[0x0][0xb28] ;  /* 0x0002ca00ff027b82 */ /* 0x000f220000000a00 */
[----:B-1----:R-:W-:-:S04]  /*1f30*/  IMAD.HI.U32 R20, R8, R6, RZ ;  /* 0x0000000608147227 */ /* 0x002fc800078e00ff */
[----:B------:R-:W-:Y:S01]  /*1f40*/  IMAD.HI.U32 R21, R10, R6, RZ ;  /* 0x000000060a157227 */ /* 0x000fe200078e00ff */
[----:B------:R-:W-:Y:S02]  /*1f50*/  SHF.R.U32.HI R20, RZ, R7, R20 ;  /* 0x00000007ff147219 */ /* 0x000fe40000011614 */
[-C--:B--2---:R-:W-:Y:S02]  /*1f60*/  SHF.R.U32.HI R19, RZ, R14.reuse, R19 ;  /* 0x0000000eff137219 */ /* 0x084fe40000011613 */
[----:B------:R-:W-:Y:S02]  /*1f70*/  SHF.R.U32.HI R5, RZ, R14, R5 ;  /* 0x0000000eff057219 */ /* 0x000fe40000011605 */
[----:B------:R-:W-:Y:S02]  /*1f80*/  SEL R19, R0, R19, !P0 ;  /* 0x0000001300137207 */ /* 0x000fe40004000000 */
[----:B------:R-:W-:Y:S02]  /*1f90*/  SHF.R.U32.HI R21, RZ, R7, R21 ;  /* 0x00000007ff157219 */ /* 0x000fe40000011615 */
[----:B---3--:R-:W-:-:S02]  /*1fa0*/  ISETP.NE.AND P1, PT, R15, 0x1, PT ;  /* 0x000000010f00780c */ /* 0x008fc40003f25270 */
[----:B------:R-:W-:Y:S02]  /*1fb0*/  SEL R5, R9, R5, !P0 ;  /* 0x0000000509057207 */ /* 0x000fe40004000000 */
[----:B------:R-:W-:Y:S02]  /*1fc0*/  SEL R20, R8, R20, !P1 ;  /* 0x0000001408147207 */ /* 0x000fe40004800000 */
[----:B------:R-:W-:Y:S01]  /*1fd0*/  SEL R21, R10, R21, !P1 ;  /* 0x000000150a157207 */ /* 0x000fe20004800000 */
[----:B----4-:R-:W-:-:S04]  /*1fe0*/  IMAD.HI.U32 R18, R19, R2, RZ ;  /* 0x0000000213127227 */ /* 0x010fc800078e00ff */
        /* <DEDUP_REMOVED lines=10> */
[----:B------:R-:W-:-:S04]  /*2090*/  @!P0 IMAD.HI.U32 R7, R21, R2, RZ ;  /* 0x0000000215078227 */ /* 0x000fc800078e00ff */
[----:B------:R-:W-:Y:S01]  /*20a0*/  IMAD.MOV R2, RZ, RZ, -R6 ;  /* 0x000000ffff027224 */ /* 0x000fe200078e0a06 */
[----:B------:R-:W-:Y:S02]  /*20b0*/  @!P0 SHF.R.U32.HI R3, RZ, R3, R7 ;  /* 0x00000003ff038219 */ /* 0x000fe40000011607 */
[----:B------:R-:W-:Y:S01]  /*20c0*/  IADD3 R7, PT, PT, -R5, RZ, RZ ;  /* 0x000000ff05077210 */ /* 0x000fe20007ffe1ff */
[----:B------:R-:W-:Y:S01]  /*20d0*/  IMAD R2, R26, R2, R5 ;  /* 0x000000021a027224 */ /* 0x000fe200078e0205 */
        /* <DEDUP_REMOVED lines=10> */
.L_x_33:
[----:B------:R-:W1:Y:S02]  /*2180*/  LDCU UR8, c[0x0][0xb30] ;  /* 0x00016600ff0877ac */ /* 0x000e640008000800 */
[----:B-1----:R-:W-:-:S09]  /*2190*/  UISETP.NE.AND UP0, UPT, UR8, 0x1, UPT ;  /* 0x000000010800788c */ /* 0x002fd2000bf05270 */
[----:B------:R-:W-:Y:S05]  /*21a0*/  BRA.U UP0, `(.L_x_34) ;  /* 0x0000000100407547 */ /* 0x000fea000b800000 */
[----:B------:R-:W1:Y:S08]  /*21b0*/  LDC.64 R4, c[0x0][0xb10] ;  /* 0x0002c400ff047b82 */ /* 0x000e700000000a00 */
[----:B------:R-:W2:Y:S08]  /*21c0*/  LDC.64 R2, c[0x0][0xb18] ;  /* 0x0002c600ff027b82 */ /* 0x000eb00000000a00 */
[----:B------:R-:W3:Y:S08]  /*21d0*/  LDC R6, c[0x0][0xb20] ;  /* 0x0002c800ff067b82 */ /* 0x000ef00000000800 */
[----:B------:R-:W4:Y:S01]  /*21e0*/  LDC R7, c[0x0][0xb0c] ;  /* 0x0002c300ff077b82 */ /* 0x000f220000000800 */
[----:B-1----:R-:W-:-:S05]  /*21f0*/  IMAD.HI.U32 R4, R10, R4, RZ ;  /* 0x000000040a047227 */ /* 0x002fca00078e00ff */
[----:B------:R-:W-:Y:S01]  /*2200*/  SHF.R.U32.HI R4, RZ, R5, R4 ;  /* 0x00000005ff047219 */ /* 0x000fe20000011604 */
[----:B--2---:R-:W-:Y:S01]  /*2210*/  IMAD.HI.U32 R3, R9, R3, RZ ;  /* 0x0000000309037227 */ /* 0x004fe200078e00ff */
[----:B------:R-:W-:-:S04]  /*2220*/  ISETP.NE.AND P0, PT, R2, 0x1, PT ;  /* 0x000000010200780c */ /* 0x000fc80003f05270 */
[----:B---3--:R-:W-:-:S04]  /*2230*/  SHF.R.U32.HI R3, RZ, R6, R3 ;  /* 0x00000006ff037219 */ /* 0x008fc80000011603 */
[----:B------:R-:W-:Y:S02]  /*2240*/  SEL R3, R9, R3, !P0 ;  /* 0x0000000309037207 */ /* 0x000fe40004000000 */
[----:B----4-:R-:W-:-:S04]  /*2250*/  ISETP.NE.AND P1, PT, R7, 0x1, PT ;  /* 0x000000010700780c */ /* 0x010fc80003f25270 */
[----:B------:R-:W-:-:S05]  /*2260*/  SEL R4, R10, R4, !P1 ;  /* 0x000000040a047207 */ /* 0x000fca0004800000 */
[----:B------:R-:W-:Y:S02]  /*2270*/  IMAD.IADD R5, R3, 0x1, -R4 ;  /* 0x0000000103057824 */ /* 0x000fe400078e0a04 */
[----:B------:R-:W-:Y:S02]  /*2280*/  IMAD.IADD R3, R4, 0x1, -R3 ;  /* 0x0000000104037824 */ /* 0x000fe400078e0a03 */
[----:B------:R-:W-:Y:S02]  /*2290*/  IMAD R10, R5, R7, R10 ;  /* 0x00000007050a7224 */ /* 0x000fe400078e020a */
[----:B------:R-:W-:-:S07]  /*22a0*/  IMAD R9, R3, R2, R9 ;  /* 0x0000000203097224 */ /* 0x000fce00078e0209 */
.L_x_34:
[----:B------:R-:W-:Y:S01]  /*22b0*/  VIADD R16, R16, 0x1 ;  /* 0x0000000110107836 */ /* 0x000fe20000000000 */
[----:B------:R-:W-:Y:S01]  /*22c0*/  PLOP3.LUT P1, PT, PT, PT, PT, 0x80, 0x8 ;  /* 0x000000000008781c */ /* 0x000fe20003f2f070 */
[----:B------:R-:W-:Y:S02]  /*22d0*/  IMAD.IADD R15, R10, 0x1, R63 ;  /* 0x000000010a0f7824 */ /* 0x000fe400078e023f */
[----:B------:R-:W-:Y:S01]  /*22e0*/  IMAD.IADD R14, R9, 0x1, R62 ;  /* 0x00000001090e7824 */ /* 0x000fe200078e023e */
[----:B------:R-:W-:-:S04]  /*22f0*/  ISETP.NE.AND P0, PT, R16, 0x2, PT ;  /* 0x000000021000780c */ /* 0x000fc80003f05270 */
[----:B------:R-:W-:Y:S02]  /*2300*/  SEL R2, RZ, 0x1, P0 ;  /* 0x00000001ff027807 */ /* 0x000fe40000000000 */
[----:B------:R-:W-:Y:S02]  /*2310*/  SEL R16, R16, RZ, P0 ;  /* 0x000000ff10107207 */ /* 0x000fe40000000000 */
[----:B------:R-:W-:Y:S01]  /*2320*/  LOP3.LUT R13, R13, R2, RZ, 0x3c, !PT ;  /* 0x000000020d0d7212 */ /* 0x000fe200078e3cff */
[----:B------:R-:W-:Y:S06]  /*2330*/  @P2 BRA `(.L_x_35) ;  /* 0xfffffff000982947 */ /* 0x000fec000383ffff */
[----:B------:R-:W-:Y:S01]  /*2340*/  UIADD3 UR4, UPT, UPT, UR4, 0x38, URZ ;  /* 0x0000003804047890 */ /* 0x000fe2000fffe0ff */
[----:B------:R-:W-:-:S03]  /*2350*/  SHF.L.U32 R2, R17, 0x1f, RZ ;  /* 0x0000001f11027819 */ /* 0x000fc600000006ff */
[----:B------:R-:W-:-:S09]  /*2360*/  ULEA UR5, UR6, UR4, 0x3 ;  /* 0x0000000406057291 */ /* 0x000fd2000f8e18ff */
[----:B------:R-:W1:Y:S02]  /*2370*/  SYNCS.PHASECHK.TRANS64.TRYWAIT P0, [UR5], R2 ;  /* 0x00000002ff0075a7 */ /* 0x000e640008001105 */
[----:B-1----:R-:W-:Y:S05]  /*2380*/  @!P0 BRA `(.L_x_36) ;  /* 0x0000005800208947 */ /* 0x002fea0003800000 */
.L_x_139:
[----:B------:R-:W-:-:S04]  /*2390*/  UIADD3 UR6, UPT, UPT, UR6, 0x1, URZ ;  /* 0x0000000106067890 */ /* 0x000fc8000fffe0ff */
[----:B------:R-:W-:-:S04]  /*23a0*/  UISETP.NE.AND UP0, UPT, UR6, 0x7, UPT ;  /* 0x000000070600788c */ /* 0x000fc8000bf05270 */
[----:B------:R-:W-:Y:S02]  /*23b0*/  USEL UR7, URZ, 0x1, UP0 ;  /* 0x00000001ff077887 */ /* 0x000fe40008000000 */
[----:B------:R-:W-:-:S04]  /*23c0*/  USEL UR6, UR6, URZ, UP0 ;  /* 0x000000ff06067287 */ /* 0x000fc80008000000 */
[----:B------:R-:W-:Y:S01]  /*23d0*/  ULEA UR5, UR6, UR4, 0x3 ;  /* 0x0000000406057291 */ /* 0x000fe2000f8e18ff */
[----:B-1----:R-:W-:-:S04]  /*23e0*/  LOP3.LUT R2, R17, UR7, RZ, 0x3c, !PT ;  /* 0x0000000711027c12 */ /* 0x002fc8000f8e3cff */
[----:B------:R-:W-:-:S04]  /*23f0*/  SHF.L.U32 R3, R2, 0x1f, RZ ;  /* 0x0000001f02037819 */ /* 0x000fc800000006ff */
[----:B------:R-:W1:Y:S02]  /*2400*/  SYNCS.PHASECHK.TRANS64.TRYWAIT P0, [UR5], R3 ;  /* 0x00000003ff0075a7 */ /* 0x000e640008001105 */
[----:B-1----:R-:W-:Y:S05]  /*2410*/  @!P0 BRA `(.L_x_37) ;  /* 0x0000005800148947 */ /* 0x002fea0003800000 */
.L_x_141:
[----:B------:R-:W-:-:S04]  /*2420*/  UIADD3 UR6, UPT, UPT, UR6, 0x1, URZ ;  /* 0x0000000106067890 */ /* 0x000fc8000fffe0ff */
[----:B------:R-:W-:-:S04]  /*2430*/  UISETP.NE.AND UP0, UPT, UR6, 0x7, UPT ;  /* 0x000000070600788c */ /* 0x000fc8000bf05270 */
[----:B------:R-:W-:Y:S02]  /*2440*/  USEL UR7, URZ, 0x1, UP0 ;  /* 0x00000001ff077887 */ /* 0x000fe40008000000 */
[----:B------:R-:W-:-:S04]  /*2450*/  USEL UR6, UR6, URZ, UP0 ;  /* 0x000000ff06067287 */ /* 0x000fc80008000000 */
[----:B------:R-:W-:Y:S01]  /*2460*/  ULEA UR5, UR6, UR4, 0x3 ;  /* 0x0000000406057291 */ /* 0x000fe2000f8e18ff */
[----:B------:R-:W-:-:S04]  /*2470*/  LOP3.LUT R2, R2, UR7, RZ, 0x3c, !PT ;  /* 0x0000000702027c12 */ /* 0x000fc8000f8e3cff */
[----:B-1----:R-:W-:-:S04]  /*2480*/  SHF.L.U32 R3, R2, 0x1f, RZ ;  /* 0x0000001f02037819 */ /* 0x002fc800000006ff */
[----:B------:R-:W1:Y:S02]  /*2490*/  SYNCS.PHASECHK.TRANS64.TRYWAIT P0, [UR5], R3 ;  /* 0x00000003ff0075a7 */ /* 0x000e640008001105 */
[----:B-1----:R-:W-:Y:S05]  /*24a0*/  @!P0 BRA `(.L_x_38) ;  /* 0x0000005800088947 */ /* 0x002fea0003800000 */
.L_x_143:
        /* <DEDUP_REMOVED lines=9> */
.L_x_145:
        /* <DEDUP_REMOVED lines=9> */
.L_x_147:
        /* <DEDUP_REMOVED lines=9> */
.L_x_149:
[----:B------:R-:W-:-:S04]  /*2660*/  UIADD3 UR6, UPT, UPT, UR6, 0x1, URZ ;  /* 0x0000000106067890 */ /* 0x000fc8000fffe0ff */
[----:B------:R-:W-:-:S04]  /*2670*/  UISETP.NE.AND UP0, UPT, UR6, 0x7, UPT ;  /* 0x000000070600788c */ /* 0x000fc8000bf05270 */
[----:B------:R-:W-:Y:S02]  /*2680*/  USEL UR5, URZ, 0x1, UP0 ;  /* 0x00000001ff057887 */ /* 0x000fe40008000000 */
[----:B------:R-:W-:-:S04]  /*2690*/  USEL UR6, UR6, URZ, UP0 ;  /* 0x000000ff06067287 */ /* 0x000fc80008000000 */
[----:B------:R-:W-:Y:S01]  /*26a0*/  ULEA UR6, UR6, UR4, 0x3 ;  /* 0x0000000406067291 */ /* 0x000fe2000f8e18ff */
[----:B------:R-:W-:-:S04]  /*26b0*/  LOP3.LUT R2, R2, UR5, RZ, 0x3c, !PT ;  /* 0x0000000502027c12 */ /* 0x000fc8000f8e3cff */
[----:B------:R-:W-:Y:S01]  /*26c0*/  SHF.L.U32 R2, R2, 0x1f, RZ ;  /* 0x0000001f02027819 */ /* 0x000fe200000006ff */
[----:B-1--4-:R-:W-:-:S07]  /*26d0*/  IMAD.U32 R0, RZ, RZ, UR6 ;  /* 0x00000006ff007e24 */ /* 0x012fce000f8e00ff */
.L_x_42:
[----:B-1----:R1:W2:Y:S02]  /*26e0*/  SYNCS.PHASECHK.TRANS64.TRYWAIT P0, [R0+URZ], R2 ;  /* 0x00000002000075a7 */ /* 0x0022a400080011ff */
[----:B--2---:R-:W-:Y:S05]  /*26f0*/  @!P0 NANOSLEEP.SYNCS 0x989680 ;  /* 0x009896800000895d */ /* 0x004fea0003900000 */
[----:B------:R-:W2:Y:S02]  /*2700*/  @!P0 SYNCS.PHASECHK.TRANS64 P0, [R0+URZ], R2 ;  /* 0x00000002000085a7 */ /* 0x000ea400080010ff */
[----:B--2---:R-:W-:Y:S05]  /*2710*/  @P0 EXIT ;  /* 0x000000000000094d */ /* 0x004fea0003800000 */
[----:B------:R-:W-:Y:S05]  /*2720*/  BRA `(.L_x_42) ;  /* 0xfffffffc00ec7947 */ /* 0x000fea000383ffff */
.L_x_17:
[----:B------:R-:W-:-:S04]  /*2730*/  UISETP.NE.AND UP1, UPT, UR37, URZ, UPT ;  /* 0x000000ff2500728c */ /* 0x000fc8000bf25270 */
[----:B------:R-:W-:-:S09]  /*2740*/  UISETP.NE.OR UP1, UPT, UR8, 0x1, UP1 ;  /* 0x000000010800788c */ /* 0x000fd20008f25670 */
[----:B------:R-:W-:Y:S05]  /*2750*/  BRA.U UP1, `(.L_x_43) ;  /* 0x0000000501487547 */ /* 0x000fea000b800000 */
[----:B------:R-:W-:Y:S01]  /*2760*/  ISETP.NE.AND P2, PT, R2, RZ, PT ;  /* 0x000000ff0200720c */ /* 0x000fe20003f45270 */
[----:B------:R-:W-:Y:S01]  /*2770*/  IMAD.MOV.U32 R12, RZ, RZ, 0x1 ;  /* 0x00000001ff0c7424 */ /* 0x000fe200078e00ff */
[----:B------:R-:W-:Y:S02]  /*2780*/  CS2R R10, SRZ ;  /* 0x00000000000a7805 */ /* 0x000fe4000001ff00 */
[----:B------:R-:W-:Y:S01]  /*2790*/  CS2R R8, SRZ ;  /* 0x0000000000087805 */ /* 0x000fe2000001ff00 */
[----:B------:R-:W-:Y:S01]  /*27a0*/  UMOV UR4, 0x400 ;  /* 0x0000040000047882 */ /* 0x000fe20000000000 */
[----:B------:R-:W-:Y:S01]  /*27b0*/  UMOV UR6, URZ ;  /* 0x000000ff00067c82 */ /* 0x000fe20008000000 */
[----:B------:R-:W-:-:S12]  /*27c0*/  ULEA UR37, UR37, UR4, 0x18 ;  /* 0x0000000425257291 */ /* 0x000fd8000f8ec0ff */
.L_x_47:
[----:B------:R-:W-:Y:S02]  /*27d0*/  LEA R0, R8, UR37, 0x3 ;  /* 0x0000002508007c11 */ /* 0x000fe4000f8e18ff */
[----:B------:R-:W-:-:S03]  /*27e0*/  SHF.L.U32 R4, R9, 0x1f, RZ ;  /* 0x0000001f09047819 */ /* 0x000fc600000006ff */
[----:B------:R-:W-:Y:S01]  /*27f0*/  VIADD R5, R0, 0x130 ;  /* 0x0000013000057836 */ /* 0x000fe20000000000 */
[----:B------:R-:W1:Y:S02]  /*2800*/  SYNCS.PHASECHK.TRANS64.TRYWAIT P0, [R0+URZ+0x120], R4 ;  /* 0x00012004000075a7 */ /* 0x000e6400080011ff */
[----:B-1----:R-:W-:Y:S05]  /*2810*/  @!P0 BRA `(.L_x_44) ;  /* 0x00000054008c8947 */ /* 0x002fea0003800000 */
.L_x_150:
[----:B------:R-:W-:Y:S01]  /*2820*/  ULEA UR5, UR6, UR37, 0x3 ;  /* 0x0000002506057291 */ /* 0x000fe2000f8e18ff */
[----:B-1----:R-:W-:Y:S01]  /*2830*/  PRMT R0, RZ, 0x654, R5 ;  /* 0x00000654ff007816 */ /* 0x002fe20000000005 */
[----:B------:R-:W-:Y:S01]  /*2840*/  @!P2 IMAD.MOV.U32 R4, RZ, RZ, 0x10 ;  /* 0x00000010ff04a424 */ /* 0x000fe200078e00ff */
[----:B------:R-:W-:Y:S01]  /*2850*/  SHF.L.U32 R5, R12, 0x1f, RZ ;  /* 0x0000001f0c057819 */ /* 0x000fe200000006ff */
[----:B------:R-:W-:Y:S01]  /*2860*/  UIADD3 UR4, UPT, UPT, UR5, 0xc0, URZ ;  /* 0x000000c005047890 */ /* 0x000fe2000fffe0ff */
[----:B------:R1:W-:Y:S05]  /*2870*/  SYNCS.ARRIVE.TRANS64.RED.A1T0 RZ, [R0+URZ], RZ ;  /* 0x000000ff00ff79a7 */ /* 0x0003ea00081004ff */
[----:B------:R-:W-:Y:S01]  /*2880*/  IMAD.U32 R6, RZ, RZ, UR4 ;  /* 0x00000004ff067e24 */ /* 0x000fe2000f8e00ff */
[----:B------:R-:W2:Y:S04]  /*2890*/  SYNCS.PHASECHK.TRANS64.TRYWAIT P0, [UR5+0xd0], R5 ;  /* 0x0000d005ff0075a7 */ /* 0x000ea80008001105 */
[----:B------:R-:W-:Y:S01]  /*28a0*/  PRMT R6, R2, 0x654, R6 ;  /* 0x0000065402067816 */ /* 0x000fe20000000006 */
[----:B-12---:R-:W-:Y:S06]  /*28b0*/  @!P0 BRA `(.L_x_45) ;  /* 0x0000005400788947 */ /* 0x006fec0003800000 */
.L_x_152:
[----:B------:R-:W-:Y:S01]  /*28c0*/  ULEA UR4, UR6, UR37, 0x4 ;  /* 0x0000002506047291 */ /* 0x000fe2000f8e20ff */
[----:B------:R-:W-:Y:S01]  /*28d0*/  SEL R3, R6, R3, !P2 ;  /* 0x0000000306037207 */ /* 0x000fe20005000000 */
[----:B------:R-:W-:Y:S01]  /*28e0*/  UIADD3 UR5, UPT, UPT, UR5, 0xc0, URZ ;  /* 0x000000c005057890 */ /* 0x000fe2000fffe0ff */
[----:B-1----:R-:W-:Y:S01]  /*28f0*/  LEA R0, R11, UR37, 0x3 ;  /* 0x000000250b007c11 */ /* 0x002fe2000f8e18ff */
[----:B------:R-:W-:Y:S01]  /*2900*/  UIADD3 UR4, UPT, UPT, UR4, 0x150, URZ ;  /* 0x0000015004047890 */ /* 0x000fe2000fffe0ff */
[----:B------:R1:W-:Y:S01]  /*2910*/  @!P2 SYNCS.ARRIVE.TRANS64.RED RZ, [R3+URZ], R4 ;  /* 0x0000000403ffa9a7 */ /* 0x0003e200080004ff */
[----:B------:R-:W-:Y:S01]  /*2920*/  UIADD3 UR6, UPT, UPT, UR6, 0x1, URZ ;  /* 0x0000000106067890 */ /* 0x000fe2000fffe0ff */
[----:B------:R-:W-:-:S03]  /*2930*/  VIADD R8, R8, 0x1 ;  /* 0x0000000108087836 */ /* 0x000fc60000000000 */
[----:B------:R-:W-:Y:S02]  /*2940*/  UISETP.NE.AND UP0, UPT, UR6, 0x2, UPT ;  /* 0x000000020600788c */ /* 0x000fe4000bf05270 */
[----:B------:R-:W-:Y:S01]  /*2950*/  ISETP.NE.AND P0, PT, R8, 0x2, PT ;  /* 0x000000020800780c */ /* 0x000fe20003f05270 */
[----:B------:R-:W-:Y:S06]  /*2960*/  UGETNEXTWORKID.BROADCAST [UR4], [UR5] ;  /* 0x00000000040073ca */ /* 0x000fec0008000100 */
[----:B------:R-:W-:Y:S02]  /*2970*/  USEL UR4, URZ, 0x1, UP0 ;  /* 0x00000001ff047887 */ /* 0x000fe40008000000 */
[----:B------:R-:W-:-:S04]  /*2980*/  USEL UR6, UR6, URZ, UP0 ;  /* 0x000000ff06067287 */ /* 0x000fc80008000000 */
[----:B------:R-:W-:Y:S02]  /*2990*/  LOP3.LUT R12, R12, UR4, RZ, 0x3c, !PT ;  /* 0x000000040c0c7c12 */ /* 0x000fe4000f8e3cff */
[----:B-1----:R-:W-:-:S04]  /*29a0*/  SHF.L.U32 R4, R10, 0x1f, RZ ;  /* 0x0000001f0a047819 */ /* 0x002fc800000006ff */
[----:B------:R-:W1:Y:S02]  /*29b0*/  SYNCS.PHASECHK.TRANS64.TRYWAIT P1, [R0+URZ+0xc0], R4 ;  /* 0x0000c004000075a7 */ /* 0x000e6400080211ff */
[----:B-1----:R-:W-:Y:S05]  /*29c0*/  @!P1 BRA `(.L_x_46) ;  /* 0x00000054004c9947 */ /* 0x002fea0003800000 */
.L_x_153:
[C---:B-1----:R-:W-:Y:S01]  /*29d0*/  LEA R4, R11.reuse, UR37, 0x4 ;  /* 0x000000250b047c11 */ /* 0x042fe2000f8e20ff */
[----:B------:R-:W-:Y:S01]  /*29e0*/  VIADD R0, R0, 0xd0 ;  /* 0x000000d000007836 */ /* 0x000fe20000000000 */
[----:B------:R-:W-:Y:S01]  /*29f0*/  SEL R8, R8, RZ, P0 ;  /* 0x000000ff08087207 */ /* 0x000fe20000000000 */
[----:B------:R-:W-:-:S03]  /*2a00*/  VIADD R11, R11, 0x1 ;  /* 0x000000010b0b7836 */ /* 0x000fc60000000000 */
[----:B------:R-:W1:Y:S01]  /*2a10*/  LDS.128 R4, [R4+0x150] ;  /* 0x0001500004047984 */ /* 0x000e620000000c00 */
[----:B------:R-:W-:Y:S02]  /*2a20*/  PRMT R0, RZ, 0x654, R0 ;  /* 0x00000654ff007816 */ /* 0x000fe40000000000 */
[C---:B------:R-:W-:Y:S01]  /*2a30*/  ISETP.NE.AND P1, PT, R11.reuse, 0x2, PT ;  /* 0x000000020b00780c */ /* 0x040fe20003f25270 */
[----:B------:R-:W-:Y:S01]  /*2a40*/  @!PT LDS RZ, [RZ] ;  /* 0x00000000fffff984 */ /* 0x000fe20000000800 */
[----:B------:R-:W-:Y:S01]  /*2a50*/  @!PT LDS RZ, [RZ] ;  /* 0x00000000fffff984 */ /* 0x000fe20000000800 */
[----:B------:R-:W-:Y:S01]  /*2a60*/  @!PT LDS RZ, [RZ] ;  /* 0x00000000fffff984 */ /* 0x000fe20000000800 */
[----:B------:R-:W-:Y:S01]  /*2a70*/  @!PT LDS RZ, [RZ] ;  /* 0x00000000fffff984 */ /* 0x000fe20000000800 */
[----:B------:R2:W-:Y:S06]  /*2a80*/  MEMBAR.ALL.CTA ;  /* 0x0000000000007992 */ /* 0x0005ec0000008000 */
[----:B--2---:R-:W2:Y:S01]  /*2a90*/  FENCE.VIEW.ASYNC.S ;  /* 0x00000000000073c6 */ /* 0x004ea20000000000 */
[----:B------:R-:W-:Y:S01]  /*2aa0*/  SEL R11, R11, RZ, P1 ;  /* 0x000000ff0b0b7207 */ /* 0x000fe20000800000 */
[----:B--2---:R2:W-:Y:S01]  /*2ab0*/  SYNCS.ARRIVE.TRANS64.RED.A1T0 RZ, [R0+URZ], RZ ;  /* 0x000000ff00ff79a7 */ /* 0x0045e200081004ff */
[----:B-1----:R-:W-:-:S02]  /*2ac0*/  LOP3.LUT P3, RZ, R6, 0x1, RZ, 0xc0, !PT ;  /* 0x0000000106ff7812 */ /* 0x002fc4000786c0ff */
[----:B------:R-:W-:-:S04]  /*2ad0*/  SEL R4, RZ, 0x1, P1 ;  /* 0x00000001ff047807 */ /* 0x000fc80000800000 */
[----:B------:R-:W-:Y:S02]  /*2ae0*/  LOP3.LUT R10, R10, R4, RZ, 0x3c, !PT ;  /* 0x000000040a0a7212 */ /* 0x000fe400078e3cff */
[----:B--2---:R-:W-:-:S04]  /*2af0*/  SEL R0, RZ, 0x1, P0 ;  /* 0x00000001ff007807 */ /* 0x004fc80000000000 */
[----:B------:R-:W-:Y:S01]  /*2b00*/  LOP3.LUT R9, R9, R0, RZ, 0x3c, !PT ;  /* 0x0000000009097212 */ /* 0x000fe200078e3cff */
[----:B------:R-:W-:Y:S06]  /*2b10*/  @P3 BRA `(.L_x_47) ;  /* 0xfffffffc002c3947 */ /* 0x000fec000383ffff */
[----:B------:R-:W-:Y:S01]  /*2b20*/  ULEA UR5, UR6, UR37, 0x3 ;  /* 0x0000002506057291 */ /* 0x000fe2000f8e18ff */
[----:B------:R-:W-:-:S08]  /*2b30*/  SHF.L.U32 R2, R12, 0x1f, RZ ;  /* 0x0000001f0c027819 */ /* 0x000fd000000006ff */
[----:B------:R-:W1:Y:S02]  /*2b40*/  SYNCS.PHASECHK.TRANS64 P0, [UR5+0xd0], R2 ;  /* 0x0000d002ff0075a7 */ /* 0x000e640008001005 */
[----:B-1----:R-:W-:Y:S05]  /*2b50*/  @P0 BRA `(.L_x_48) ;  /* 0x0000000000080947 */ /* 0x002fea0003800000 */
[----:B------:R-:W1:Y:S02]  /*2b60*/  SYNCS.PHASECHK.TRANS64.TRYWAIT P0, [UR5+0xd0], R2 ;  /* 0x0000d002ff0075a7 */ /* 0x000e640008001105 */
[----:B-1----:R-:W-:Y:S05]  /*2b70*/  @!P0 BRA `(.L_x_49) ;  /* 0x0000005000f48947 */ /* 0x002fea0003800000 */
.L_x_48:
[----:B------:R-:W-:-:S04]  /*2b80*/  UIADD3 UR4, UPT, UPT, UR6, 0x1, URZ ;  /* 0x0000000106047890 */ /* 0x000fc8000fffe0ff */
[----:B------:R-:W-:-:S04]  /*2b90*/  UISETP.NE.AND UP0, UPT, UR4, 0x2, UPT ;  /* 0x000000020400788c */ /* 0x000fc8000bf05270 */
[----:B------:R-:W-:Y:S02]  /*2ba0*/  USEL UR7, URZ, 0x1, UP0 ;  /* 0x00000001ff077887 */ /* 0x000fe40008000000 */
[----:B------:R-:W-:-:S04]  /*2bb0*/  USEL UR4, UR4, URZ, UP0 ;  /* 0x000000ff04047287 */ /* 0x000fc80008000000 */
[----:B------:R-:W-:Y:S01]  /*2bc0*/  ULEA UR4, UR4, UR37, 0x3 ;  /* 0x0000002504047291 */ /* 0x000fe2000f8e18ff */
[----:B-1----:R-:W-:-:S04]  /*2bd0*/  LOP3.LUT R2, R12, UR7, RZ, 0x3c, !PT ;  /* 0x000000070c027c12 */ /* 0x002fc8000f8e3cff */
[----:B------:R-:W-:-:S04]  /*2be0*/  SHF.L.U32 R0, R2, 0x1f, RZ ;  /* 0x0000001f02007819 */ /* 0x000fc800000006ff */
[----:B------:R-:W1:Y:S02]  /*2bf0*/  SYNCS.PHASECHK.TRANS64 P0, [UR4+0xd0], R0 ;  /* 0x0000d000ff0075a7 */ /* 0x000e640008001004 */
[----:B-1----:R-:W-:Y:S05]  /*2c00*/  @P0 EXIT ;  /* 0x000000000000094d */ /* 0x002fea0003800000 */
[----:B------:R-:W-:Y:S02]  /*2c10*/  SHF.L.U32 R2, R2, 0x1f, RZ ;  /* 0x0000001f02027819 */ /* 0x000fe400000006ff */
[----:B------:R-:W-:-:S07]  /*2c20*/  MOV R0, UR4 ;  /* 0x0000000400007c02 */ /* 0x000fce0008000f00 */
.L_x_50:
[----:B-1----:R1:W2:Y:S02]  /*2c30*/  SYNCS.PHASECHK.TRANS64.TRYWAIT P0, [R0+URZ+0xd0], R2 ;  /* 0x0000d002000075a7 */ /* 0x0022a400080011ff */
[----:B--2---:R-:W-:Y:S05]  /*2c40*/  @!P0 NANOSLEEP.SYNCS 0x989680 ;  /* 0x009896800000895d */ /* 0x004fea0003900000 */
[----:B------:R-:W2:Y:S02]  /*2c50*/  @!P0 SYNCS.PHASECHK.TRANS64 P0, [R0+URZ+0xd0], R2 ;  /* 0x0000d002000085a7 */ /* 0x000ea400080010ff */
[----:B--2---:R-:W-:Y:S05]  /*2c60*/  @P0 EXIT ;  /* 0x000000000000094d */ /* 0x004fea0003800000 */
[----:B------:R-:W-:Y:S05]  /*2c70*/  BRA `(.L_x_50) ;  /* 0xfffffffc00ec7947 */ /* 0x000fea000383ffff */
.L_x_43:
[----:B------:R-:W-:-:S09]  /*2c80*/  UISETP.NE.AND UP1, UPT, UR8, URZ, UPT ;  /* 0x000000ff0800728c */ /* 0x000fd2000bf25270 */
[----:B------:R-:W-:Y:S05]  /*2c90*/  BRA.U UP1, `(.L_x_51) ;  /* 0x0000000d01b47547 */ /* 0x000fea000b800000 */
[----:B------:R-:W-:Y:S01]  /*2ca0*/  UMOV UR4, 0x40 ;  /* 0x0000004000047882 */ /* 0x000fe20000000000 */
[----:B------:R-:W-:Y:S01]  /*2cb0*/  NOP ;  /* 0x0000000000007918 */ /* 0x000fe20000000000 */
[----:B------:R-:W-:Y:S01]  /*2cc0*/  ULEA UR4, UR37, UR4, 0x18 ;  /* 0x0000000425047291 */ /* 0x000fe2000f8ec0ff */
[----:B------:R-:W-:Y:S02]  /*2cd0*/  UMOV UR5, 0x400 ;  /* 0x0000040000057882 */ /* 0x000fe40000000000 */
[----:B------:R-:W-:-:S06]  /*2ce0*/  ULEA UR37, UR37, UR5, 0x18 ;  /* 0x0000000525257291 */ /* 0x000fcc000f8ec0ff */
[----:B------:R-:W1:Y:S02]  /*2cf0*/  LDS.U8 R0, [UR4+0x1c] ;  /* 0x00001c04ff007984 */ /* 0x000e640008000000 */
[----:B-1----:R-:W-:-:S13]  /*2d00*/  ISETP.NE.AND P0, PT, R0, RZ, PT ;  /* 0x000000ff0000720c */ /* 0x002fda0003f05270 */
[----:B------:R-:W-:Y:S05]  /*2d10*/  @P0 BRA `(.L_x_52) ;  /* 0x0000000000580947 */ /* 0x000fea0003800000 */
[----:B------:R-:W-:-:S13]  /*2d20*/  ELECT P0, URZ, PT ;  /* 0x0000000000ff782f */ /* 0x000fda0003800000 */
[----:B------:R-:W-:Y:S05]  /*2d30*/  @!P0 BRA `(.L_x_53) ;  /* 0x0000000000608947 */ /* 0x000fea0003800000 */
[----:B------:R-:W-:Y:S01]  /*2d40*/  UMOV UR5, 0x10 ;  /* 0x0000001000057882 */ /* 0x000fe20000000000 */
[----:B------:R-:W-:Y:S01]  /*2d50*/  HFMA2 R0, -RZ, RZ, 0, 5.9604644775390625e-08 ;  /* 0x00000001ff007431 */ /* 0x000fe200000001ff */
[----:B------:R-:W-:-:S03]  /*2d60*/  MOV R2, 0xffff ;  /* 0x0000ffff00027802 */ /* 0x000fc60000000f00 */
[----:B------:R-:W-:Y:S04]  /*2d70*/  DEPBAR.LE SB1, 0x36 ;  /* 0x00009d800000791a */ /* 0x000fe80000000000 */
[----:B------:R-:W1:Y:S02]  /*2d80*/  UTCATOMSWS.FIND_AND_SET.ALIGN UP0, UR5, UR5 ;  /* 0x00000005000575e3 */ /* 0x000e640008000800 */
[----:B-1----:R-:W-:Y:S01]  /*2d90*/  MOV R3, UR5 ;  /* 0x0000000500037c02 */ /* 0x002fe20008000f00 */
[----:B------:R-:W-:Y:S06]  /*2da0*/  BRA.U UP0, `(.L_x_54) ;  /* 0x0000000100187547 */ /* 0x000fec000b800000 */
.L_x_55:
[----:B------:R-:W-:Y:S05]  /*2db0*/  NANOSLEEP 0x64 ;  /* 0x000000640000795d */ /* 0x000fea0003800000 */
[----:B------:R-:W-:-:S05]  /*2dc0*/  UMOV UR5, 0x10 ;  /* 0x0000001000057882 */ /* 0x000fca0000000000 */
[----:B------:R-:W-:Y:S04]  /*2dd0*/  DEPBAR.LE SB1, 0x36 ;  /* 0x00009d800000791a */ /* 0x000fe80000000000 */
[----:B------:R-:W1:Y:S02]  /*2de0*/  UTCATOMSWS.FIND_AND_SET.ALIGN UP0, UR5, UR5 ;  /* 0x00000005000575e3 */ /* 0x000e640008000800 */
[----:B-1----:R-:W-:Y:S01]  /*2df0*/  MOV R3, UR5 ;  /* 0x0000000500037c02 */ /* 0x002fe20008000f00 */
[----:B------:R-:W-:Y:S05]  /*2e00*/  BRA.U !UP0, `(.L_x_55) ;  /* 0xfffffffd08e87547 */ /* 0x000fea000b83ffff */
.L_x_54:
[-C--:B------:R-:W-:Y:S02]  /*2e10*/  SHF.L.U32 R2, R2, R3.reuse, RZ ;  /* 0x0000000302027219 */ /* 0x080fe400000006ff */
[----:B------:R-:W-:Y:S01]  /*2e20*/  SHF.L.U32 R0, R0, R3, RZ ;  /* 0x0000000300007219 */ /* 0x000fe200000006ff */
[----:B------:R-:W-:Y:S02]  /*2e30*/  IMAD.SHL.U32 R3, R3, 0x20, RZ ;  /* 0x0000002003037824 */ /* 0x000fe400078e00ff */
[----:B------:R1:W-:Y:S04]  /*2e40*/  ATOMS.OR RZ, [UR4+0x14], R2 ;  /* 0x00001402ffff798c */ /* 0x0003e8000b000004 */
[----:B------:R1:W-:Y:S04]  /*2e50*/  ATOMS.OR RZ, [UR4+0x18], R0 ;  /* 0x00001800ffff798c */ /* 0x0003e8000b000004 */
[----:B------:R1:W-:Y:S01]  /*2e60*/  STS [UR37+0x170], R3 ;  /* 0x00017003ff007988 */ /* 0x0003e20008000825 */
[----:B------:R-:W-:Y:S05]  /*2e70*/  BRA `(.L_x_53) ;  /* 0x0000000000107947 */ /* 0x000fea0003800000 */
.L_x_52:
[----:B------:R-:W-:Y:S02]  /*2e80*/  MOV R0, 0xffffffff ;  /* 0xffffffff00007802 */ /* 0x000fe40000000f00 */
[----:B------:R-:W-:-:S03]  /*2e90*/  MOV R2, 0x2ec0 ;  /* 0x00002ec000027802 */ /* 0x000fc60000000f00 */
[----:B------:R1:W-:Y:S04]  /*2ea0*/  STS [UR37+0x170], R0 ;  /* 0x00017000ff007988 */ /* 0x0003e80008000825 */
[----:B-1-3-5:R-:W-:Y:S05]  /*2eb0*/  CALL.REL.NOINC `($__internal_1_$__cuda_sm10x_tcgen05_guardrail_trap_phase_invalid_during_alloc) ;  /* 0x00000058003c7944 */ /* 0x02afea0003c00000 */
.L_x_53:
[----:B------:R-:W-:Y:S05]  /*2ec0*/  WARPSYNC.ALL ;  /* 0x0000000000007948 */ /* 0x000fea0003800000 */
[----:B------:R-:W2:Y:S01]  /*2ed0*/  S2UR UR5, SR_CgaCtaId ;  /* 0x00000000000579c3 */ /* 0x000ea20000008800 */
[----:B------:R-:W-:Y:S01]  /*2ee0*/  UMOV UR4, 0x400 ;  /* 0x0000040000047882 */ /* 0x000fe20000000000 */
[----:B------:R-:W-:-:S06]  /*2ef0*/  NOP ;  /* 0x0000000000007918 */ /* 0x000fcc0000000000 */
[----:B------:R-:W-:Y:S06]  /*2f00*/  BAR.ARV 0x6, 0xa0 ;  /* 0x0182800000007b1d */ /* 0x000fec0000002000 */
[----:B------:R-:W4:Y:S01]  /*2f10*/  LDCU UR7, c[0x0][0x38c] ;  /* 0x00007180ff0777ac */ /* 0x000f220008000800 */
[----:B------:R-:W-:Y:S01]  /*2f20*/  IMAD.MOV.U32 R11, RZ, RZ, 0x1 ;  /* 0x00000001ff0b7424 */ /* 0x000fe200078e00ff */
[----:B------:R-:W-:Y:S01]  /*2f30*/  CS2R R8, SRZ ;  /* 0x0000000000087805 */ /* 0x000fe2000001ff00 */
[----:B------:R-:W-:Y:S01]  /*2f40*/  IMAD.MOV.U32 R10, RZ, RZ, RZ ;  /* 0x000000ffff0a7224 */ /* 0x000fe200078e00ff */
[----:B------:R-:W3:Y:S01]  /*2f50*/  LDCU UR6, c[0x0][0x38c] ;  /* 0x00007180ff0677ac */ /* 0x000ee20008000800 */
[----:B------:R-:W-:Y:S01]  /*2f60*/  UMOV UR15, URZ ;  /* 0x000000ff000f7c82 */ /* 0x000fe20008000000 */
[----:B------:R-:W-:Y:S01]  /*2f70*/  UMOV UR14, URZ ;  /* 0x000000ff000e7c82 */ /* 0x000fe20008000000 */
[----:B--2---:R-:W-:Y:S01]  /*2f80*/  ULEA UR5, UR5, UR4, 0x18 ;  /* 0x0000000405057291 */ /* 0x004fe2000f8ec0ff */
[----:B------:R-:W-:Y:S01]  /*2f90*/  UMOV UR24, 0x0 ;  /* 0x0000000000187882 */ /* 0x000fe20000000000 */
[----:B------:R-:W-:-:S02]  /*2fa0*/  UMOV UR25, 0x8100910 ;  /* 0x0810091000197882 */ /* 0x000fc40000000000 */
[----:B------:R-:W-:Y:S02]  /*2fb0*/  UIADD3 UR10, UPT, UPT, UR5, 0x8400, URZ ;  /* 0x00008400050a7890 */ /* 0x000fe4000fffe0ff */
[----:B------:R-:W-:Y:S02]  /*2fc0*/  UIADD3 UR11, UPT, UPT, UR5, 0x24400, URZ ;  /* 0x00024400050b7890 */ /* 0x000fe4000fffe0ff */
[----:B----4-:R-:W-:Y:S01]  /*2fd0*/  UIADD3 UR7, UPT, UPT, UR7, 0x1f, URZ ;  /* 0x0000001f07077890 */ /* 0x010fe2000fffe0ff */
[----:B-1----:R-:W1:Y:S01]  /*2fe0*/  LDS R0, [UR5+0x170] ;  /* 0x00017005ff007984 */ /* 0x002e620008000800 */
[----:B------:R-:W-:Y:S02]  /*2ff0*/  USHF.R.U32.HI UR10, URZ, 0x4, UR10 ;  /* 0x00000004ff0a7899 */ /* 0x000fe4000801160a */
[----:B------:R-:W-:Y:S02]  /*3000*/  USHF.R.S32.HI UR4, URZ, 0x1f, UR7 ;  /* 0x0000001fff047899 */ /* 0x000fe40008011407 */
[----:B------:R-:W-:-:S02]  /*3010*/  USHF.R.U32.HI UR11, URZ, 0x4, UR11 ;  /* 0x00000004ff0b7899 */ /* 0x000fc4000801160b */
[----:B------:R-:W-:Y:S02]  /*3020*/  ULEA.HI UR4, UR4, UR7, URZ, 0x5 ;  /* 0x0000000704047291 */ /* 0x000fe4000f8f28ff */
[----:B------:R-:W-:Y:S02]  /*3030*/  ULOP3.LUT UR10, UR10, 0x3fff, URZ, 0xc0, !UPT ;  /* 0x00003fff0a0a7892 */ /* 0x000fe4000f8ec0ff */
[----:B------:R-:W-:Y:S02]  /*3040*/  USHF.R.S32.HI UR4, URZ, 0x5, UR4 ;  /* 0x00000005ff047899 */ /* 0x000fe40008011404 */
[----:B------:R-:W-:Y:S02]  /*3050*/  ULOP3.LUT UR11, UR11, 0x3fff, URZ, 0xc0, !UPT ;  /* 0x00003fff0b0b7892 */ /* 0x000fe4000f8ec0ff */
[----:B------:R-:W-:Y:S01]  /*3060*/  UISETP.LT.AND UP0, UPT, UR4, 0x1, UPT ;  /* 0x000000010400788c */ /* 0x000fe2000bf01270 */
[----:B------:R-:W-:Y:S01]  /*3070*/  UMOV UR22, 0x0 ;  /* 0x0000000000167882 */ /* 0x000fe20000000000 */
[----:B------:R-:W-:-:S02]  /*3080*/  UMOV UR23, 0x8100910 ;  /* 0x0810091000177882 */ /* 0x000fc40000000000 */
[----:B------:R-:W-:Y:S02]  /*3090*/  USEL UR9, UR4, 0x1, !UP0 ;  /* 0x0000000104097887 */ /* 0x000fe4000c000000 */
[----:B------:R-:W-:Y:S02]  /*30a0*/  ULOP3.LUT UR10, UR10, 0x10000, URZ, 0xfc, !UPT ;  /* 0x000100000a0a7892 */ /* 0x000fe4000f8efcff */
[----:B------:R-:W-:Y:S02]  /*30b0*/  ULOP3.LUT UR11, UR11, 0x10000, URZ, 0xfc, !UPT ;  /* 0x000100000b0b7892 */ /* 0x000fe4000f8efcff */
[----:B------:R-:W-:Y:S02]  /*30c0*/  UIADD3 UR9, UPT, UPT, -UR9, URZ, URZ ;  /* 0x000000ff09097290 */ /* 0x000fe4000fffe1ff */
[----:B---3--:R-:W-:Y:S01]  /*30d0*/  UISETP.GE.AND UP3, UPT, UR6, 0x1, UPT ;  /* 0x000000010600788c */ /* 0x008fe2000bf66270 */
[----:B------:R-:W-:Y:S01]  /*30e0*/  UMOV UR20, 0x0 ;  /* 0x0000000000147882 */ /* 0x000fe20000000000 */
[----:B------:R-:W-:Y:S01]  /*30f0*/  UMOV UR21, 0x8100910 ;  /* 0x0810091000157882 */ /* 0x000fe20000000000 */
[----:B------:R-:W-:Y:S01]  /*3100*/  UMOV UR18, 0x0 ;  /* 0x0000000000127882 */ /* 0x000fe20000000000 */
[----:B------:R-:W-:Y:S01]  /*3110*/  UMOV UR19, 0x8100910 ;  /* 0x0810091000137882 */ /* 0x000fe20000000000 */
[----:B-1----:R-:W-:-:S15]  /*3120*/  R2UR UR16, R0 ;  /* 0x00000000001072ca */ /* 0x002fde00000e0000 */
.L_x_62:
[----:B------:R-:W-:Y:S02]  /*3130*/  LEA R0, R10, UR5, 0x3 ;  /* 0x000000050a007c11 */ /* 0x000fe4000f8e18ff */
[----:B------:R-:W-:Y:S02]  /*3140*/  SHF.L.U32 R2, R9, 0x1f, RZ ;  /* 0x0000001f09027819 */ /* 0x000fe400000006ff */
[----:B------:R-:W-:Y:S01]  /*3150*/  PLOP3.LUT P0, PT, PT, PT, UP3, 0x80, 0x8 ;  /* 0x000000000008781c */ /* 0x000fe20003f0f038 */
[----:B------:R-:W-:Y:S01]  /*3160*/  VIADD R3, R0, 0xd0 ;  /* 0x000000d000037836 */ /* 0x000fe20000000000 */
[----:B-1----:R-:W1:Y:S02]  /*3170*/  SYNCS.PHASECHK.TRANS64.TRYWAIT P1, [R0+URZ+0xc0], R2 ;  /* 0x0000c002000075a7 */ /* 0x002e6400080211ff */
[----:B-1-3--:R-:W-:Y:S09]  /*3180*/  @!P1 BRA `(.L_x_56) ;  /* 0x0000004c00889947 */ /* 0x00aff20003800000 */
.L_x_155:
[----:B------:R-:W-:Y:S01]  /*3190*/  LEA R4, R10, UR5, 0x4 ;  /* 0x000000050a047c11 */ /* 0x000fe2000f8e20ff */
[----:B------:R-:W-:Y:S01]  /*31a0*/  @UP3 ULEA UR6, UR14, UR5, 0x3 ;  /* 0x000000050e063291 */ /* 0x000fe2000f8e18ff */
[----:B------:R-:W-:Y:S01]  /*31b0*/  PLOP3.LUT P2, PT, PT, PT, PT, 0x80, 0x8 ;  /* 0x000000000008781c */ /* 0x000fe20003f4f070 */
[----:B------:R-:W-:Y:S01]  /*31c0*/  ULEA UR7, UR15, UR5, 0x3 ;  /* 0x000000050f077291 */ /* 0x000fe2000f8e18ff */
[----:B------:R-:W-:Y:S01]  /*31d0*/  PRMT R3, RZ, 0x654, R3 ;  /* 0x00000654ff037816 */ /* 0x000fe20000000003 */
[----:B------:R-:W-:Y:S01]  /*31e0*/  ULEA UR8, UR15, UR16, 0x6 ;  /* 0x000000100f087291 */ /* 0x000fe2000f8e30ff */
[----:B------:R-:W2:Y:S01]  /*31f0*/  LDS.128 R4, [R4+0x150] ;  /* 0x0001500004047984 */ /* 0x000ea20000000c00 */
[----:B-1----:R-:W-:Y:S02]  /*3200*/  @P0 SHF.L.U32 R2, R8, 0x1f, RZ ;  /* 0x0000001f08020819 */ /* 0x002fe400000006ff */
[----:B------:R-:W-:Y:S01]  /*3210*/  SHF.L.U32 R0, R11, 0x1f, RZ ;  /* 0x0000001f0b007819 */ /* 0x000fe200000006ff */
[----:B------:R-:W-:Y:S01]  /*3220*/  @!PT LDS RZ, [RZ] ;  /* 0x00000000fffff984 */ /* 0x000fe20000000800 */
[----:B------:R-:W-:Y:S01]  /*3230*/  @!PT LDS RZ, [RZ] ;  /* 0x00000000fffff984 */ /* 0x000fe20000000800 */
[----:B------:R-:W-:Y:S01]  /*3240*/  @!PT LDS RZ, [RZ] ;  /* 0x00000000fffff984 */ /* 0x000fe20000000800 */
[----:B------:R-:W-:Y:S01]  /*3250*/  @!PT LDS RZ, [RZ] ;  /* 0x00000000fffff984 */ /* 0x000fe20000000800 */
[----:B------:R1:W-:Y:S06]  /*3260*/  MEMBAR.ALL.CTA ;  /* 0x0000000000007992 */ /* 0x0003ec0000008000 */
[----:B-1----:R-:W1:Y:S02]  /*3270*/  FENCE.VIEW.ASYNC.S ;  /* 0x00000000000073c6 */ /* 0x002e640000000000 */
[----:B-1----:R1:W-:Y:S01]  /*3280*/  SYNCS.ARRIVE.TRANS64.RED.A1T0 RZ, [R3+URZ], RZ ;  /* 0x000000ff03ff79a7 */ /* 0x0023e200081004ff */
[----:B------:R1:W3:Y:S01]  /*3290*/  @P0 SYNCS.PHASECHK.TRANS64.TRYWAIT P2, [UR6], R2 ;  /* 0x00000002ff0005a7 */ /* 0x0002e20008041106 */
[----:B--2---:R-:W-:Y:S01]  /*32a0*/  LOP3.LUT P1, RZ, R6, 0x1, RZ, 0xc0, !PT ;  /* 0x0000000106ff7812 */ /* 0x004fe2000782c0ff */
[----:B------:R-:W2:Y:S02]  /*32b0*/  SYNCS.PHASECHK.TRANS64.TRYWAIT P0, [UR7+0x100], R0 ;  /* 0x00010000ff0075a7 */ /* 0x000ea40008001107 */
[----:B-123--:R-:W-:Y:S10]  /*32c0*/  @!P0 BRA `(.L_x_57) ;  /* 0x0000004c004c8947 */ /* 0x00eff40003800000 */
.L_x_157:
[----:B------:R-:W-:Y:S01]  /*32d0*/  IADD3 R10, PT, PT, R10, 0x1, RZ ;  /* 0x000000010a0a7810 */ /* 0x000fe20007ffe0ff */
[----:B------:R-:W-:Y:S06]  /*32e0*/  BRA.U !UP3, `(.L_x_58) ;  /* 0x000000010bc07547 */ /* 0x000fec000b800000 */
[----:B------:R-:W-:Y:S01]  /*32f0*/  UPLOP3.LUT UP4, UPT, UPT, UPT, UPT, 0x40, 0x4 ;  /* 0x000000000004789c */ /* 0x000fe20003f8e870 */
[----:B------:R-:W-:Y:S01]  /*3300*/  UMOV UR13, UR9 ;  /* 0x00000009000d7c82 */ /* 0x000fe20008000000 */
[----:B------:R-:W-:Y:S01]  /*3310*/  UMOV UR12, UR4 ;  /* 0x00000004000c7c82 */ /* 0x000fe20008000000 */
[----:B------:R-:W-:-:S08]  /*3320*/  UMOV UR17, UR14 ;  /* 0x0000000e00117c82 */ /* 0x000fd00008000000 */
.L_x_61:
[----:B------:R-:W-:Y:S02]  /*3330*/  UIADD3 UR13, UPT, UPT, UR13, 0x1, URZ ;  /* 0x000000010d0d7890 */ /* 0x000fe4000fffe0ff */
[----:B--2---:R-:W-:Y:S02]  /*3340*/  ULEA UR6, UR17, UR5, 0x3 ;  /* 0x0000000511067291 */ /* 0x004fe4000f8e18ff */
[----:B------:R-:W-:Y:S01]  /*3350*/  UISETP.NE.AND UP0, UPT, UR13, URZ, UPT ;  /* 0x000000ff0d00728c */ /* 0x000fe2000bf05270 */
[----:B---3--:R-:W-:Y:S10]  /*3360*/  @P2 BRA `(.L_x_59) ;  /* 0x00000000000c2947 */ /* 0x008ff40003800000 */
[----:B-1----:R-:W-:Y:S04]  /*3370*/  SHF.L.U32 R2, R8, 0x1f, RZ ;  /* 0x0000001f08027819 */ /* 0x002fe800000006ff */
[----:B------:R-:W1:Y:S02]  /*3380*/  SYNCS.PHASECHK.TRANS64.TRYWAIT P0, [UR6], R2 ;  /* 0x00000002ff0075a7 */ /* 0x000e640008001106 */
[----:B-1----:R-:W-:Y:S05]  /*3390*/  @!P0 BRA `(.L_x_60) ;  /* 0x0000004c00308947 */ /* 0x002fea0003800000 */
.L_x_59:
[----:B------:R-:W-:Y:S01]  /*33a0*/  UISETP.NE.AND UP1, UPT, UR12, 0x1, UPT ;  /* 0x000000010c00788c */ /* 0x000fe2000bf25270 */
[----:B------:R-:W-:Y:S01]  /*33b0*/  PLOP3.LUT P2, PT, PT, PT, PT, 0x80, 0x8 ;  /* 0x000000000008781c */ /* 0x000fe20003f4f070 */
[----:B------:R-:W-:Y:S02]  /*33c0*/  UIADD3 UR14, UPT, UPT, UR17, 0x1, URZ ;  /* 0x00000001110e7890 */ /* 0x000fe4000fffe0ff */
[----:B------:R-:W-:Y:S02]  /*33d0*/  ULEA UR28, UR17, UR11, 0x9 ;  /* 0x0000000b111c7291 */ /* 0x000fe4000f8e48ff */
[----:B------:R-:W-:Y:S01]  /*33e0*/  UISETP.NE.AND UP2, UPT, UR14, 0x7, UPT ;  /* 0x000000070e00788c */ /* 0x000fe2000bf45270 */
[----:B------:R-:W-:Y:S01]  /*33f0*/  PLOP3.LUT P0, PT, PT, PT, UP1, 0x80, 0x8 ;  /* 0x000000000008781c */ /* 0x000fe20003f0f018 */
[----:B------:R-:W-:Y:S02]  /*3400*/  UIADD3 UR40, UPT, UPT, UR28, 0x2, URZ ;  /* 0x000000021c287890 */ /* 0x000fe4000fffe0ff */
[----:B------:R-:W-:Y:S02]  /*3410*/  USEL UR27, URZ, 0x1, UP2 ;  /* 0x00000001ff1b7887 */ /* 0x000fe40009000000 */
[----:B------:R-:W-:Y:S02]  /*3420*/  USEL UR14, UR14, URZ, UP2 ;  /* 0x000000ff0e0e7287 */ /* 0x000fe40009000000 */
[----:B------:R-:W-:Y:S02]  /*3430*/  UIADD3 UR36, UPT, UPT, UR28, 0x4, URZ ;  /* 0x000000041c247890 */ /* 0x000fe4000fffe0ff */
[----:B------:R-:W-:Y:S01]  /*3440*/  @UP1 ULEA UR26, UR14, UR5, 0x3 ;  /* 0x000000050e1a1291 */ /* 0x000fe2000f8e18ff */
[----:B------:R-:W-:Y:S01]  /*3450*/  LOP3.LUT R8, R8, UR27, RZ, 0x3c, !PT ;  /* 0x0000001b08087c12 */ /* 0x000fe2000f8e3cff */
[----:B------:R-:W-:Y:S02]  /*3460*/  UIADD3 UR32, UPT, UPT, UR28, 0x6, URZ ;  /* 0x000000061c207890 */ /* 0x000fe4000fffe0ff */
[----:B------:R-:W-:Y:S01]  /*3470*/  UIADD3 UR6, UPT, UPT, UR6, 0x38, URZ ;  /* 0x0000003806067890 */ /* 0x000fe2000fffe0ff */
[----:B-1----:R-:W-:Y:S01]  /*3480*/  @P0 SHF.L.U32 R0, R8, 0x1f, RZ ;  /* 0x0000001f08000819 */ /* 0x002fe200000006ff */
[----:B------:R-:W-:Y:S01]  /*3490*/  UIADD3 UR12, UPT, UPT, UR12, -0x1, URZ ;  /* 0xffffffff0c0c7890 */ /* 0x000fe2000fffe0ff */
[----:B------:R-:W-:Y:S02]  /*34a0*/  UMOV UR29, 0x40004040 ;  /* 0x40004040001d7882 */ /* 0x000fe40000000000 */
[----:B------:R2:W3:Y:S01]  /*34b0*/  @P0 SYNCS.PHASECHK.TRANS64.TRYWAIT P2, [UR26], R0 ;  /* 0x00000000ff0005a7 */ /* 0x0004e2000804111a */
[----:B------:R-:W-:Y:S01]  /*34c0*/  ULEA UR26, UR17, UR10, 0xa ;  /* 0x0000000a111a7291 */ /* 0x000fe2000f8e50ff */
[----:B------:R-:W-:Y:S01]  /*34d0*/  UMOV UR27, 0x40004040 ;  /* 0x40004040001b7882 */ /* 0x000fe20000000000 */
[----:B------:R-:W-:Y:S02]  /*34e0*/  UMOV UR41, 0x40004040 ;  /* 0x4000404000297882 */ /* 0x000fe40000000000 */
[----:B------:R-:W-:Y:S02]  /*34f0*/  UIADD3 UR38, UPT, UPT, UR26, 0x2, URZ ;  /* 0x000000021a267890 */ /* 0x000fe4000fffe0ff */
[----:B------:R-:W-:Y:S02]  /*3500*/  UIADD3 UR34, UPT, UPT, UR26, 0x4, URZ ;  /* 0x000000041a227890 */ /* 0x000fe4000fffe0ff */
[----:B------:R-:W-:Y:S01]  /*3510*/  UIADD3 UR30, UPT, UPT, UR26, 0x6, URZ ;  /* 0x000000061a1e7890 */ /* 0x000fe2000fffe0ff */
[----:B------:R2:W-:Y:S01]  /*3520*/  UTCHMMA gdesc[UR26], gdesc[UR28], tmem[UR8], tmem[UR24], idesc[UR25], UP4 ;  /* 0x00ff181c1a0075ea */ /* 0x0005e2000a000008 */
[----:B------:R-:W-:Y:S01]  /*3530*/  UPLOP3.LUT UP4, UPT, UPT, UPT, UPT, 0x80, 0x8 ;  /* 0x000000000008789c */ /* 0x000fe20003f8f070 */
[----:B------:R-:W-:Y:S01]  /*3540*/  UMOV UR39, 0x40004040 ;  /* 0x4000404000277882 */ /* 0x000fe20000000000 */
[----:B------:R-:W-:Y:S01]  /*3550*/  UMOV UR37, 0x40004040 ;  /* 0x4000404000257882 */ /* 0x000fe20000000000 */
[----:B------:R2:W-:Y:S01]  /*3560*/  UTCHMMA gdesc[UR38], gdesc[UR40], tmem[UR8], tmem[UR22], idesc[UR23], UPT ;  /* 0x00ff1628260075ea */ /* 0x0005e2000b800008 */
[----:B------:R-:W-:Y:S01]  /*3570*/  UMOV UR35, 0x40004040 ;  /* 0x4000404000237882 */ /* 0x000fe20000000000 */
[----:B------:R-:W-:Y:S01]  /*3580*/  UMOV UR33, 0x40004040 ;  /* 0x4000404000217882 */ /* 0x000fe20000000000 */
[----:B------:R-:W-:Y:S01]  /*3590*/  UMOV UR31, 0x40004040 ;  /* 0x40004040001f7882 */ /* 0x000fe20000000000 */
[----:B------:R2:W-:Y:S01]  /*35a0*/  UTCHMMA gdesc[UR34], gdesc[UR36], tmem[UR8], tmem[UR20], idesc[UR21], UPT ;  /* 0x00ff1424220075ea */ /* 0x0005e2000b800008 */
[----:B------:R2:W-:Y:S01]  /*35b0*/  UTCHMMA gdesc[UR30], gdesc[UR32], tmem[UR8], tmem[UR18], idesc[UR19], UPT ;  /* 0x00ff12201e0075ea */ /* 0x0005e2000b800008 */
[----:B------:R2:W-:Y:S01]  /*35c0*/  UTCBAR [UR6], URZ ;  /* 0x000000ff060073e9 */ /* 0x0005e200080000ff */
[----:B------:R-:W-:Y:S01]  /*35d0*/  UMOV UR17, UR14 ;  /* 0x0000000e00117c82 */ /* 0x000fe20008000000 */
[----:B------:R-:W-:Y:S05]  /*35e0*/  BRA.U UP0, `(.L_x_61) ;  /* 0xfffffffd00507547 */ /* 0x000fea000b83ffff */
.L_x_58:
[----:B------:R-:W-:Y:S01]  /*35f0*/  UIADD3 UR15, UPT, UPT, UR15, 0x1, URZ ;  /* 0x000000010f0f7890 */ /* 0x000fe2000fffe0ff */
[C---:B------:R-:W-:Y:S01]  /*3600*/  ISETP.NE.AND P0, PT, R10.reuse, 0x2, PT ;  /* 0x000000020a00780c */ /* 0x040fe20003f05270 */
[----:B------:R-:W-:Y:S02]  /*3610*/  UIADD3 UR7, UPT, UPT, UR7, 0xe0, URZ ;  /* 0x000000e007077890 */ /* 0x000fe4000fffe0ff */
[----:B------:R-:W-:Y:S01]  /*3620*/  UISETP.NE.AND UP0, UPT, UR15, 0x4, UPT ;  /* 0x000000040f00788c */ /* 0x000fe2000bf05270 */
[----:B-12---:R-:W-:Y:S02]  /*3630*/  SEL R0, RZ, 0x1, P0 ;  /* 0x00000001ff007807 */ /* 0x006fe40000000000 */
[----:B------:R-:W-:Y:S01]  /*3640*/  SEL R10, R10, RZ, P0 ;  /* 0x000000ff0a0a7207 */ /* 0x000fe20000000000 */
[----:B------:R-:W-:Y:S01]  /*3650*/  USEL UR6, URZ, 0x1, UP0 ;  /* 0x00000001ff067887 */ /* 0x000fe20008000000 */
[----:B------:R-:W-:Y:S01]  /*3660*/  LOP3.LUT R9, R9, R0, RZ, 0x3c, !PT ;  /* 0x0000000009097212 */ /* 0x000fe200078e3cff */
[----:B------:R-:W-:Y:S01]  /*3670*/  USEL UR15, UR15, URZ, UP0 ;  /* 0x000000ff0f0f7287 */ /* 0x000fe20008000000 */
[----:B------:R1:W-:Y:S03]  /*3680*/  UTCBAR [UR7], URZ ;  /* 0x000000ff070073e9 */ /* 0x0003e600080000ff */
[----:B------:R-:W-:Y:S01]  /*3690*/  LOP3.LUT R11, R11, UR6, RZ, 0x3c, !PT ;  /* 0x000000060b0b7c12 */ /* 0x000fe2000f8e3cff */
[----:B------:R-:W-:Y:S07]  /*36a0*/  @P1 BRA `(.L_x_62) ;  /* 0xfffffff800a01947 */ /* 0x000fee000383ffff */
[----:B------:R-:W2:Y:S01]  /*36b0*/  S2UR UR4, SR_CgaCtaId ;  /* 0x00000000000479c3 */ /* 0x000ea20000008800 */
[----:B------:R-:W-:Y:S01]  /*36c0*/  ELECT P0, URZ, PT ;  /* 0x0000000000ff782f */ /* 0x000fe20003800000 */
[----:B------:R-:W-:Y:S01]  /*36d0*/  IMAD.MOV.U32 R0, RZ, RZ, 0x1 ;  /* 0x00000001ff007424 */ /* 0x000fe200078e00ff */
[----:B------:R-:W-:Y:S01]  /*36e0*/  UIADD3 UR5, UPT, UPT, UR5, 0x100, URZ ;  /* 0x0000010005057890 */ /* 0x000fe2000fffe0ff */
[----:B------:R-:W-:Y:S01]  /*36f0*/  SHF.L.U32 R2, R11, 0x1f, RZ ;  /* 0x0000001f0b027819 */ /* 0x000fe200000006ff */
[----:B------:R-:W-:-:S03]  /*3700*/  UMOV UR6, 0x40 ;  /* 0x0000004000067882 */ /* 0x000fc60000000000 */
[----:B------:R-:W-:Y:S01]  /*3710*/  UVIRTCOUNT.DEALLOC.SMPOOL 0x80 ;  /* 0x000000800000784c */ /* 0x000fe20000000000 */
[----:B--2---:R-:W-:Y:S02]  /*3720*/  ULEA UR4, UR4, UR6, 0x18 ;  /* 0x0000000604047291 */ /* 0x004fe4000f8ec0ff */
[----:B------:R-:W-:-:S07]  /*3730*/  ULEA UR6, UR15, UR5, 0x3 ;  /* 0x000000050f067291 */ /* 0x000fce000f8e18ff */
[----:B------:R2:W-:Y:S02]  /*3740*/  @P0 STS.U8 [UR4+0x1c], R0 ;  /* 0x00001c00ff000988 */ /* 0x0005e40008000004 */
[----:B------:R-:W4:Y:S02]  /*3750*/  SYNCS.PHASECHK.TRANS64.TRYWAIT P0, [UR6], R2 ;  /* 0x00000002ff0075a7 */ /* 0x000f240008001106 */
[----:B--2-4-:R-:W-:Y:S05]  /*3760*/  @!P0 BRA `(.L_x_63) ;  /* 0x0000004800548947 */ /* 0x014fea0003800000 */
.L_x_160:
[----:B-1----:R-:W-:-:S04]  /*3770*/  UIADD3 UR7, UPT, UPT, UR15, 0x1, URZ ;  /* 0x000000010f077890 */ /* 0x002fc8000fffe0ff */
[----:B------:R-:W-:-:S04]  /*3780*/  UISETP.NE.AND UP0, UPT, UR7, 0x4, UPT ;  /* 0x000000040700788c */ /* 0x000fc8000bf05270 */
[----:B------:R-:W-:Y:S02]  /*3790*/  USEL UR8, URZ, 0x1, UP0 ;  /* 0x00000001ff087887 */ /* 0x000fe40008000000 */
[----:B------:R-:W-:-:S04]  /*37a0*/  USEL UR7, UR7, URZ, UP0 ;  /* 0x000000ff07077287 */ /* 0x000fc80008000000 */
[----:B------:R-:W-:Y:S01]  /*37b0*/  ULEA UR6, UR7, UR5, 0x3 ;  /* 0x0000000507067291 */ /* 0x000fe2000f8e18ff */
[----:B--2---:R-:W-:-:S04]  /*37c0*/  LOP3.LUT R2, R11, UR8, RZ, 0x3c, !PT ;  /* 0x000000080b027c12 */ /* 0x004fc8000f8e3cff */
[----:B------:R-:W-:-:S04]  /*37d0*/  SHF.L.U32 R3, R2, 0x1f, RZ ;  /* 0x0000001f02037819 */ /* 0x000fc800000006ff */
[----:B------:R-:W1:Y:S02]  /*37e0*/  SYNCS.PHASECHK.TRANS64.TRYWAIT P0, [UR6], R3 ;  /* 0x00000003ff0075a7 */ /* 0x000e640008001106 */
[----:B-1----:R-:W-:Y:S05]  /*37f0*/  @!P0 BRA `(.L_x_64) ;  /* 0x0000004800488947 */ /* 0x002fea0003800000 */
.L_x_162:
        /* <DEDUP_REMOVED lines=9> */
.L_x_164:
[----:B------:R-:W-:-:S04]  /*3890*/  UIADD3 UR7, UPT, UPT, UR7, 0x1, URZ ;  /* 0x0000000107077890 */ /* 0x000fc8000fffe0ff */
[----:B------:R-:W-:-:S04]  /*38a0*/  UISETP.NE.AND UP0, UPT, UR7, 0x4, UPT ;  /* 0x000000040700788c */ /* 0x000fc8000bf05270 */
[----:B------:R-:W-:Y:S02]  /*38b0*/  USEL UR6, URZ, 0x1, UP0 ;  /* 0x00000001ff067887 */ /* 0x000fe40008000000 */
[----:B------:R-:W-:-:S04]  /*38c0*/  USEL UR7, UR7, URZ, UP0 ;  /* 0x000000ff07077287 */ /* 0x000fc80008000000 */
[----:B------:R-:W-:Y:S01]  /*38d0*/  ULEA UR7, UR7, UR5, 0x3 ;  /* 0x0000000507077291 */ /* 0x000fe2000f8e18ff */
[----:B------:R-:W-:-:S04]  /*38e0*/  LOP3.LUT R2, R2, UR6, RZ, 0x3c, !PT ;  /* 0x0000000602027c12 */ /* 0x000fc8000f8e3cff */
[----:B------:R-:W-:-:S04]  /*38f0*/  SHF.L.U32 R2, R2, 0x1f, RZ ;  /* 0x0000001f02027819 */ /* 0x000fc800000006ff */
[----:B------:R-:W2:Y:S02]  /*3900*/  SYNCS.PHASECHK.TRANS64.TRYWAIT P0, [UR7], R2 ;  /* 0x00000002ff0075a7 */ /* 0x000ea40008001107 */
[----:B--2---:R-:W-:Y:S05]  /*3910*/  @!P0 BRA `(.L_x_66) ;  /* 0x0000004800308947 */ /* 0x004fea0003800000 */
.L_x_166:
[----:B------:R-:W-:Y:S01]  /*3920*/  NOP ;  /* 0x0000000000007918 */ /* 0x000fe20000000000 */
[----:B-1----:R-:W1:Y:S01]  /*3930*/  LDS R0, [UR4+0x14] ;  /* 0x00001404ff007984 */ /* 0x002e620008000800 */
[----:B------:R-:W-:Y:S01]  /*3940*/  ULOP3.LUT UR6, UR16, 0xffff, URZ, 0xc0, !UPT ;  /* 0x0000ffff10067892 */ /* 0x000fe2000f8ec0ff */
[----:B------:R-:W-:Y:S01]  /*3950*/  UMOV UR8, 0xffff ;  /* 0x0000ffff00087882 */ /* 0x000fe20000000000 */
[----:B------:R-:W-:Y:S02]  /*3960*/  UMOV UR5, 0x1 ;  /* 0x0000000100057882 */ /* 0x000fe40000000000 */
[----:B------:R-:W-:-:S04]  /*3970*/  USHF.R.U32.HI UR6, URZ, 0x5, UR6 ;  /* 0x00000005ff067899 */ /* 0x000fc80008011606 */
[----:B------:R-:W-:Y:S02]  /*3980*/  USHF.L.U32 UR8, UR8, UR6, URZ ;  /* 0x0000000608087299 */ /* 0x000fe400080006ff */
[----:B------:R-:W-:-:S04]  /*3990*/  USHF.L.U32 UR5, UR5, UR6, URZ ;  /* 0x0000000605057299 */ /* 0x000fc800080006ff */
[----:B-1----:R-:W-:-:S04]  /*39a0*/  LOP3.LUT R0, R0, UR8, RZ, 0xc0, !PT ;  /* 0x0000000800007c12 */ /* 0x002fc8000f8ec0ff */
[----:B------:R-:W-:-:S13]  /*39b0*/  ISETP.NE.AND P0, PT, R0, UR8, PT ;  /* 0x0000000800007c0c */ /* 0x000fda000bf05270 */
[----:B------:R-:W-:Y:S05]  /*39c0*/  @P0 BRA `(.L_x_67) ;  /* 0x0000000000580947 */ /* 0x000fea0003800000 */
[----:B------:R-:W1:Y:S02]  /*39d0*/  LDS R0, [UR4+0x18] ;  /* 0x00001804ff007984 */ /* 0x000e640008000800 */
[----:B-1----:R-:W-:-:S04]  /*39e0*/  LOP3.LUT R0, R0, UR5, RZ, 0xc0, !PT ;  /* 0x0000000500007c12 */ /* 0x002fc8000f8ec0ff */
[----:B------:R-:W-:-:S13]  /*39f0*/  ISETP.NE.AND P0, PT, R0, UR5, PT ;  /* 0x0000000500007c0c */ /* 0x000fda000bf05270 */
[----:B------:R-:W-:Y:S05]  /*3a00*/  @P0 BRA `(.L_x_68) ;  /* 0x00000000003c0947 */ /* 0x000fea0003800000 */
[----:B------:R-:W1:Y:S01]  /*3a10*/  S2R R2, SR_LANEID ;  /* 0x0000000000027919 */ /* 0x000e620000000000 */
[----:B------:R-:W-:Y:S01]  /*3a20*/  ULOP3.LUT UR8, URZ, UR8, URZ, 0x33, !UPT ;  /* 0x00000008ff087292 */ /* 0x000fe2000f8e33ff */
[----:B------:R-:W-:Y:S02]  /*3a30*/  VOTEU.ANY UR7, UPT, PT ;  /* 0x0000000000077886 */ /* 0x000fe400038e0100 */
[----:B------:R-:W-:-:S03]  /*3a40*/  UFLO.U32 UR7, UR7 ;  /* 0x00000007000772bd */ /* 0x000fc600080e0000 */
[----:B------:R-:W-:-:S04]  /*3a50*/  IMAD.U32 R0, RZ, RZ, UR8 ;  /* 0x00000008ff007e24 */ /* 0x000fc8000f8e00ff */
[----:B------:R2:W4:Y:S02]  /*3a60*/  REDUX UR6, R0 ;  /* 0x00000000000673c4 */ /* 0x0005240000000000 */
[----:B------:R1:W-:Y:S02]  /*3a70*/  UTCATOMSWS.AND URZ, UR8 ;  /* 0x0000000800ff79e3 */ /* 0x0003e40008000000 */
[----:B-1----:R-:W-:Y:S02]  /*3a80*/  ISETP.EQ.U32.AND P0, PT, R2, UR7, PT ;  /* 0x0000000702007c0c */ /* 0x002fe4000bf02070 */
[----:B--2---:R-:W-:Y:S02]  /*3a90*/  LOP3.LUT R0, RZ, UR5, RZ, 0x33, !PT ;  /* 0x00000005ff007c12 */ /* 0x004fe4000f8e33ff */
[----:B----4-:R-:W-:Y:S02]  /*3aa0*/  MOV R2, UR6 ;  /* 0x0000000600027c02 */ /* 0x010fe40008000f00 */
[----:B------:R-:W1:Y:S07]  /*3ab0*/  REDUX UR5, R0 ;  /* 0x00000000000573c4 */ /* 0x000e6e0000000000 */
[----:B------:R2:W-:Y:S01]  /*3ac0*/  @P0 ATOMS.AND RZ, [UR4+0x14], R2 ;  /* 0x00001402ffff098c */ /* 0x0005e2000a800004 */
[----:B-1----:R-:W-:-:S05]  /*3ad0*/  IMAD.U32 R0, RZ, RZ, UR5 ;  /* 0x00000005ff007e24 */ /* 0x002fca000f8e00ff */
[----:B------:R2:W-:Y:S01]  /*3ae0*/  @P0 ATOMS.AND RZ, [UR4+0x18], R0 ;  /* 0x00001800ffff098c */ /* 0x0005e2000a800004 */
[----:B------:R-:W-:Y:S05]  /*3af0*/  BRA `(.L_x_69) ;  /* 0x0000000000147947 */ /* 0x000fea0003800000 */
.L_x_68:
[----:B------:R-:W-:Y:S02]  /*3b00*/  MOV R2, 0x3b20 ;  /* 0x00003b2000027802 */ /* 0x000fe40000000f00 */
[----:B---3-5:R-:W-:Y:S05]  /*3b10*/  CALL.REL.NOINC `($__internal_0_$__cuda_sm10x_tcgen05_guardrail_trap_col_being_dealloced_not_returned_by_alloc) ;  /* 0x0000004c00187944 */ /* 0x028fea0003c00000 */
[----:B------:R-:W-:Y:S05]  /*3b20*/  BRA `(.L_x_69) ;  /* 0x0000000000087947 */ /* 0x000fea0003800000 */
.L_x_67:
[----:B------:R-:W-:Y:S02]  /*3b30*/  MOV R2, 0x3b50 ;  /* 0x00003b5000027802 */ /* 0x000fe40000000f00 */
[----:B---3-5:R-:W-:Y:S05]  /*3b40*/  CALL.REL.NOINC `($__internal_2_$__cuda_sm10x_tcgen05_guardrail_trap_unallocated_columns_being_dealloced) ;  /* 0x0000004c00247944 */ /* 0x028fea0003c00000 */
.L_x_69:
[----:B------:R-:W-:Y:S01]  /*3b50*/  NOP ;  /* 0x0000000000007918 */ /* 0x000fe20000000000 */
[----:B------:R-:W-:Y:S05]  /*3b60*/  EXIT ;  /* 0x000000000000794d */ /* 0x000fea0003800000 */
.L_x_51:
[----:B------:R-:W-:-:S09]  /*3b70*/  UISETP.NE.OR UP2, UPT, UR8, 0x3, !UP2 ;  /* 0x000000030800788c */ /* 0x000fd2000d745670 */
[----:B------:R-:W-:Y:S05]  /*3b80*/  BRA.U UP2, `(.L_x_70) ;  /* 0x0000001102047547 */ /* 0x000fea000b800000 */
[----:B------:R-:W1:Y:S01]  /*3b90*/  LDC R0, c[0x0][0xb30] ;  /* 0x0002cc00ff007b82 */ /* 0x000e620000000800 */
[----:B------:R-:W2:Y:S01]  /*3ba0*/  LDCU.64 UR8, c[0x0][0x888] ;  /* 0x00011100ff0877ac */ /* 0x000ea20008000a00 */
[----:B------:R-:W-:Y:S01]  /*3bb0*/  IMAD.MOV.U32 R30, RZ, RZ, 0x1 ;  /* 0x00000001ff1e7424 */ /* 0x000fe200078e00ff */
[----:B------:R-:W-:Y:S01]  /*3bc0*/  CS2R R28, SRZ ;  /* 0x00000000001c7805 */ /* 0x000fe2000001ff00 */
[----:B------:R-:W-:Y:S01]  /*3bd0*/  IMAD.MOV.U32 R25, RZ, RZ, 0x2000 ;  /* 0x00002000ff197424 */ /* 0x000fe200078e00ff */
[----:B------:R-:W4:Y:S03]  /*3be0*/  LDCU.64 UR4, c[0x0][0x890] ;  /* 0x00011200ff0477ac */ /* 0x000f260008000a00 */
[----:B------:R-:W3:Y:S01]  /*3bf0*/  LDC R24, c[0x0][0x370] ;  /* 0x0000dc00ff187b82 */ /* 0x000ee20000000800 */
[----:B------:R-:W-:Y:S01]  /*3c00*/  UMOV UR7, 0x400 ;  /* 0x0000040000077882 */ /* 0x000fe20000000000 */
[----:B------:R-:W-:-:S02]  /*3c10*/  UPLOP3.LUT UP1, UPT, UPT, UPT, UPT, 0x40, 0x4 ;  /* 0x000000000004789c */ /* 0x000fc40003f2e870 */
[----:B------:R-:W-:-:S04]  /*3c20*/  ULEA UR7, UR37, UR7, 0x18 ;  /* 0x0000000725077291 */ /* 0x000fc8000f8ec0ff */
[----:B------:R-:W3:Y:S01]  /*3c30*/  LDC R3, c[0x0][0xb0c] ;  /* 0x0002c300ff037b82 */ /* 0x000ee20000000800 */
[----:B------:R-:W-:Y:S02]  /*3c40*/  UIADD3 UR13, UPT, UPT, UR7, 0x88, URZ ;  /* 0x00000088070d7890 */ /* 0x000fe4000fffe0ff */
[----:B--2---:R-:W-:Y:S02]  /*3c50*/  UISETP.NE.U32.AND UP2, UPT, UR8, URZ, UPT ;  /* 0x000000ff0800728c */ /* 0x004fe4000bf45070 */
[----:B------:R-:W-:Y:S02]  /*3c60*/  UIADD3 UR33, UPT, UPT, UR7, 0x70, URZ ;  /* 0x0000007007217890 */ /* 0x000fe4000fffe0ff */
[----:B----4-:R-:W-:Y:S01]  /*3c70*/  UISETP.NE.U32.AND UP3, UPT, UR4, URZ, UPT ;  /* 0x000000ff0400728c */ /* 0x010fe2000bf65070 */
[----:B------:R-:W2:Y:S01]  /*3c80*/  LDC R18, c[0x0][0xb20] ;  /* 0x0002c800ff127b82 */ /* 0x000ea20000000800 */
[----:B-1----:R-:W-:Y:S01]  /*3c90*/  ISETP.NE.AND P1, PT, R0, 0x1, PT ;  /* 0x000000010000780c */ /* 0x002fe20003f25270 */
[----:B------:R-:W-:-:S02]  /*3ca0*/  UISETP.NE.AND.EX UP2, UPT, UR9, URZ, UPT, UP2 ;  /* 0x000000ff0900728c */ /* 0x000fc4000bf45320 */
[----:B------:R-:W-:Y:S02]  /*3cb0*/  UIADD3 UR25, UPT, UPT, UR7, 0x78, URZ ;  /* 0x0000007807197890 */ /* 0x000fe4000fffe0ff */
[----:B------:R-:W-:Y:S02]  /*3cc0*/  UIADD3 UR17, UPT, UPT, UR7, 0x80, URZ ;  /* 0x0000008007117890 */ /* 0x000fe4000fffe0ff */
[----:B-----5:R-:W1:Y:S01]  /*3cd0*/  LDC.64 R32, c[0x0][0x348] ;  /* 0x0000d200ff207b82 */ /* 0x020e620000000a00 */
[----:B------:R-:W-:Y:S02]  /*3ce0*/  UPRMT UR13, UR37, 0x654, UR13 ;  /* 0x00000654250d7896 */ /* 0x000fe4000800000d */
[----:B------:R-:W-:-:S05]  /*3cf0*/  UISETP.NE.AND.EX UP3, UPT, UR5, URZ, UPT, UP3 ;  /* 0x000000ff0500728c */ /* 0x000fca000bf65330 */
[----:B------:R-:W4:Y:S08]  /*3d00*/  LDC.64 R16, c[0x0][0xb10] ;  /* 0x0002c400ff107b82 */ /* 0x000f300000000a00 */
[----:B------:R-:W1:Y:S08]  /*3d10*/  LDC.64 R6, c[0x0][0xb18] ;  /* 0x0002c600ff067b82 */ /* 0x000e700000000a00 */
[----:B------:R-:W1:Y:S08]  /*3d20*/  LDC.64 R4, c[0x0][0xb28] ;  /* 0x0002ca00ff047b82 */ /* 0x000e700000000a00 */
[----:B--23--:R-:W1:Y:S02]  /*3d30*/  LDC R19, c[0x0][0x374] ;  /* 0x0000dd00ff137b82 */ /* 0x00ce640000000800 */
.L_x_81:
[C---:B------:R-:W-:Y:S02]  /*3d40*/  LEA R0, R29.reuse, UR7, 0x3 ;  /* 0x000000071d007c11 */ /* 0x040fe4000f8e18ff */
[----:B------:R-:W-:Y:S02]  /*3d50*/  SHF.L.U32 R2, R28, 0x1f, RZ ;  /* 0x0000001f1c027819 */ /* 0x000fe400000006ff */
[----:B------:R-:W-:Y:S02]  /*3d60*/  LEA R20, R29, UR7, 0x4 ;  /* 0x000000071d147c11 */ /* 0x000fe4000f8e20ff */
[----:B--2---:R-:W2:Y:S02]  /*3d70*/  SYNCS.PHASECHK.TRANS64.TRYWAIT P0, [R0+URZ+0xc0], R2 ;  /* 0x0000c002000075a7 */ /* 0x004ea400080011ff */
[----:B--2---:R-:W-:Y:S05]  /*3d80*/  @!P0 BRA `(.L_x_71) ;  /* 0x00000044002c8947 */ /* 0x004fea0003800000 */
.L_x_167:
[----:B------:R-:W-:Y:S01]  /*3d90*/  ISETP.GE.AND P0, PT, R26, 0x1, PT ;  /* 0x000000011a00780c */ /* 0x000fe20003f06270 */
[----:B------:R-:W3:Y:S01]  /*3da0*/  LDS.128 R20, [R20+0x150] ;  /* 0x0001500014147984 */ /* 0x000ee20000000c00 */
[----:B--2---:R-:W-:Y:S01]  /*3db0*/  VIADD R0, R0, 0xd0 ;  /* 0x000000d000007836 */ /* 0x004fe20000000000 */
[----:B------:R-:W-:Y:S01]  /*3dc0*/  @!PT LDS RZ, [RZ] ;  /* 0x00000000fffff984 */ /* 0x000fe20000000800 */
[----:B------:R-:W-:Y:S01]  /*3dd0*/  @!PT LDS RZ, [RZ] ;  /* 0x00000000fffff984 */ /* 0x000fe20000000800 */
[----:B------:R-:W-:Y:S01]  /*3de0*/  @!PT LDS RZ, [RZ] ;  /* 0x00000000fffff984 */ /* 0x000fe20000000800 */
[----:B------:R-:W-:Y:S01]  /*3df0*/  @!PT LDS RZ, [RZ] ;  /* 0x00000000fffff984 */ /* 0x000fe20000000800 */
[----:B------:R2:W-:Y:S06]  /*3e00*/  MEMBAR.ALL.CTA ;  /* 0x0000000000007992 */ /* 0x0005ec0000008000 */
[----:B--2---:R-:W2:Y:S01]  /*3e10*/  FENCE.VIEW.ASYNC.S ;  /* 0x00000000000073c6 */ /* 0x004ea20000000000 */
[----:B------:R-:W-:Y:S04]  /*3e20*/  PRMT R0, RZ, 0x654, R0 ;  /* 0x00000654ff007816 */ /* 0x000fe80000000000 */
[----:B--2---:R2:W-:Y:S01]  /*3e30*/  SYNCS.ARRIVE.TRANS64.RED.A1T0 RZ, [R0+URZ], RZ ;  /* 0x000000ff00ff79a7 */ /* 0x0045e200081004ff */
[----:B---3--:R-:W-:Y:S11]  /*3e40*/  LOP3.LUT P3, RZ, R22, 0x1, RZ, 0xc0, !PT ;  /* 0x0000000116ff7812 */ /* 0x008ff6000786c0ff */
[----:B------:R-:W-:Y:S02]  /*3e50*/  @!UPT UIADD3 URZ, UPT, UPT, URZ, URZ, URZ ;  /* 0x000000fffffff290 */ /* 0x000fe4000fffe0ff */
[----:B------:R-:W-:Y:S02]  /*3e60*/  @P3 MOV R11, R20 ;  /* 0x00000014000b3202 */ /* 0x000fe40000000f00 */
[----:B------:R-:W-:Y:S01]  /*3e70*/  @P3 LOP3.LUT R10, R21, 0xffff, RZ, 0xc0, !PT ;  /* 0x0000ffff150a3812 */ /* 0x000fe200078ec0ff */
[----:B--2---:R-:W-:Y:S06]  /*3e80*/  @!P0 BRA `(.L_x_72) ;  /* 0x0000000000a48947 */ /* 0x004fec0003800000 */
[-C--:B-1----:R-:W-:Y:S01]  /*3e90*/  IMAD.HI.U32 R0, R19, R7.reuse, RZ ;  /* 0x0000000713007227 */ /* 0x082fe200078e00ff */
[----:B------:R-:W-:Y:S02]  /*3ea0*/  ISETP.NE.AND P0, PT, R6, 0x1, PT ;  /* 0x000000010600780c */ /* 0x000fe40003f05270 */
[----:B------:R-:W-:Y:S01]  /*3eb0*/  ISETP.NE.AND P2, PT, R26, 0x1, PT ;  /* 0x000000011a00780c */ /* 0x000fe20003f45270 */
[----:B----4-:R-:W-:Y:S01]  /*3ec0*/  IMAD.HI.U32 R9, R24, R16, RZ ;  /* 0x0000001018097227 */ /* 0x010fe200078e00ff */
[----:B------:R-:W-:Y:S02]  /*3ed0*/  SHF.R.U32.HI R0, RZ, R18, R0 ;  /* 0x00000012ff007219 */ /* 0x000fe40000011600 */
[----:B------:R-:W-:Y:S01]  /*3ee0*/  ISETP.NE.AND P4, PT, R3, 0x1, PT ;  /* 0x000000010300780c */ /* 0x000fe20003f85270 */
[----:B------:R-:W-:Y:S01]  /*3ef0*/  IMAD.HI.U32 R13, R10, R7, RZ ;  /* 0x000000070a0d7227 */ /* 0x000fe200078e00ff */
[----:B------:R-:W-:Y:S02]  /*3f00*/  SHF.R.U32.HI R9, RZ, R17, R9 ;  /* 0x00000011ff097219 */ /* 0x000fe40000011609 */
[----:B------:R-:W-:Y:S01]  /*3f10*/  SEL R0, R19, R0, !P0 ;  /* 0x0000000013007207 */ /* 0x000fe20004000000 */
[----:B------:R-:W-:Y:S01]  /*3f20*/  IMAD.HI.U32 R12, R11, R16, RZ ;  /* 0x000000100b0c7227 */ /* 0x000fe200078e00ff */
[----:B------:R-:W-:Y:S03]  /*3f30*/  SEL R9, R24, R9, !P4 ;  /* 0x0000000918097207 */ /* 0x000fe60006000000 */
[-C--:B------:R-:W-:Y:S01]  /*3f40*/  IMAD.HI.U32 R8, R0, R4.reuse, RZ ;  /* 0x0000000400087227 */ /* 0x080fe200078e00ff */
[----:B------:R-:W-:Y:S03]  /*3f50*/  SHF.R.U32.HI R12, RZ, R17, R12 ;  /* 0x00000011ff0c7219 */ /* 0x000fe6000001160c */
[----:B------:R-:W-:Y:S01]  /*3f60*/  IMAD.HI.U32 R2, R9, R4, RZ ;  /* 0x0000000409027227 */ /* 0x000fe200078e00ff */
[-C--:B------:R-:W-:Y:S02]  /*3f70*/  @P2 SHF.R.U32.HI R0, RZ, R5.reuse, R8 ;  /* 0x00000005ff002219 */ /* 0x080fe40000011608 */
[----:B------:R-:W-:Y:S02]  /*3f80*/  SHF.R.U32.HI R8, RZ, R18, R13 ;  /* 0x00000012ff087219 */ /* 0x000fe4000001160d */
[----:B------:R-:W-:Y:S01]  /*3f90*/  @P2 SHF.R.U32.HI R9, RZ, R5, R2 ;  /* 0x00000005ff092219 */ /* 0x000fe20000011602 */
[----:B------:R-:W-:Y:S01]  /*3fa0*/  IMAD R0, R26, R0, RZ ;  /* 0x000000001a007224 */ /* 0x000fe200078e02ff */
[----:B------:R-:W-:Y:S02]  /*3fb0*/  SEL R8, R10, R8, !P0 ;  /* 0x000000080a087207 */ /* 0x000fe40004000000 */
[----:B------:R-:W-:Y:S01]  /*3fc0*/  SEL R2, R11, R12, !P4 ;  /* 0x0000000c0b027207 */ /* 0x000fe20006000000 */
[----:B------:R-:W-:Y:S01]  /*3fd0*/  IMAD R12, R26, R9, RZ ;  /* 0x000000091a0c7224 */ /* 0x000fe200078e02ff */
[C---:B------:R-:W-:Y:S01]  /*3fe0*/  ISETP.GE.AND P0, PT, R8.reuse, R0, PT ;  /* 0x000000000800720c */ /* 0x040fe20003f06270 */
[----:B------:R-:W-:Y:S03]  /*3ff0*/  IMAD.HI.U32 R0, R8, R4, RZ ;  /* 0x0000000408007227 */ /* 0x000fe600078e00ff */
[----:B------:R-:W-:Y:S02]  /*4000*/  ISETP.GE.OR P0, PT, R2, R12, P0 ;  /* 0x0000000c0200720c */ /* 0x000fe40000706670 */
[-C--:B------:R-:W-:Y:S04]  /*4010*/  SHF.R.U32.HI R0, RZ, R5.reuse, R0 ;  /* 0x00000005ff007219 */ /* 0x080fe80000011600 */
[----:B------:R-:W-:Y:S05]  /*4020*/  SEL R13, R8, R0, !P2 ;  /* 0x00000000080d7207 */ /* 0x000fea0005000000 */
[----:B------:R-:W-:Y:S02]  /*4030*/  IMAD.MOV R12, RZ, RZ, -R13 ;  /* 0x000000ffff0c7224 */ /* 0x000fe400078e0a0d */
[----:B------:R-:W-:Y:S04]  /*4040*/  @!P0 IMAD.HI.U32 R0, R2, R4, RZ ;  /* 0x0000000402008227 */ /* 0x000fe800078e00ff */
[----:B------:R-:W-:Y:S01]  /*4050*/  IMAD R12, R26, R12, R8 ;  /* 0x0000000c1a0c7224 */ /* 0x000fe200078e0208 */
[----:B------:R-:W-:Y:S04]  /*4060*/  @!P0 SHF.R.U32.HI R0, RZ, R5, R0 ;  /* 0x00000005ff008219 */ /* 0x000fe80000011600 */
[----:B------:R-:W-:Y:S04]  /*4070*/  @!P0 SEL R0, R2, R0, !P2 ;  /* 0x0000000002008207 */ /* 0x000fe80005000000 */
[----:B------:R-:W-:Y:S01]  /*4080*/  @!P0 IADD3 R13, PT, PT, R13, -R0, RZ ;  /* 0x800000000d0d8210 */ /* 0x000fe20007ffe0ff */
[----:B------:R-:W-:Y:S01]  /*4090*/  @!P0 IMAD R0, R9, R12, R0 ;  /* 0x0000000c09008224 */ /* 0x000fe200078e0200 */
[----:B------:R-:W-:Y:S01]  /*40a0*/  IADD3 R9, PT, PT, -R8, RZ, RZ ;  /* 0x000000ff08097210 */ /* 0x000fe20007ffe1ff */
[--C-:B------:R-:W-:Y:S02]  /*40b0*/  IMAD.MOV R12, RZ, RZ, -R2.reuse ;  /* 0x000000ffff0c7224 */ /* 0x100fe400078e0a02 */
[----:B------:R-:W-:Y:S02]  /*40c0*/  @!P0 IMAD R8, R13, R26, R2 ;  /* 0x0000001a0d088224 */ /* 0x000fe400078e0202 */
[----:B------:R-:W-:Y:S02]  /*40d0*/  @!P0 IMAD.MOV.U32 R2, RZ, RZ, R0 ;  /* 0x000000ffff028224 */ /* 0x000fe400078e0000 */
[----:B------:R-:W-:Y:S02]  /*40e0*/  IMAD R11, R3, R12, R11 ;  /* 0x0000000c030b7224 */ /* 0x000fe400078e020b */
[----:B------:R-:W-:Y:S02]  /*40f0*/  IMAD R10, R6, R9, R10 ;  /* 0x00000009060a7224 */ /* 0x000fe400078e020a */
[----:B------:R-:W-:Y:S02]  /*4100*/  IMAD R11, R2, R3, R11 ;  /* 0x00000003020b7224 */ /* 0x000fe400078e020b */
[----:B------:R-:W-:Y:S02]  /*4110*/  IMAD R10, R8, R6, R10 ;  /* 0x00000006080a7224 */ /* 0x000fe400078e020a */
.L_x_72:
[----:B------:R-:W-:Y:S05]  /*4120*/  BRA.U UP1, `(.L_x_73) ;  /* 0x0000000101107547 */ /* 0x000fea000b800000 */
[----:B------:R-:W-:Y:S04]  /*4130*/  MOV R2, UR6 ;  /* 0x0000000600027c02 */ /* 0x000fe80008000f00 */
[----:B------:R-:W-:Y:S04]  /*4140*/  SHF.L.U32 R2, R2, 0x1f, RZ ;  /* 0x0000001f02027819 */ /* 0x000fe800000006ff */
[----:B------:R-:W2:Y:S02]  /*4150*/  SYNCS.PHASECHK.TRANS64.TRYWAIT P0, [UR7+0xb8], R2 ;  /* 0x0000b802ff0075a7 */ /* 0x000ea40008001107 */
[----:B--2---:R-:W-:Y:S05]  /*4160*/  @!P0 BRA `(.L_x_74) ;  /* 0x0000004000488947 */ /* 0x004fea0003800000 */
.L_x_73:
[----:B------:R-:W-:Y:S02]  /*4170*/  R2UR UR35, R15 ;  /* 0x000000000f2372ca */ /* 0x000fe400000e0000 */
[----:B------:R-:W-:Y:S02]  /*4180*/  R2UR UR34, R14 ;  /* 0x000000000e2272ca */ /* 0x000fe400000e0000 */
[----:B------:R-:W-:Y:S02]  /*4190*/  ISETP.NE.U32.AND P2, PT, RZ, UR4, PT ;  /* 0x00000004ff007c0c */ /* 0x000fe4000bf45070 */
[----:B------:R-:W-:Y:S02]  /*41a0*/  SHF.L.U32 R14, R30, 0x1f, RZ ;  /* 0x0000001f1e0e7819 */ /* 0x000fe400000006ff */
[----:B------:R-:W-:Y:S05]  /*41b0*/  ISETP.NE.AND.EX P2, PT, RZ, UR5, PT, P2 ;  /* 0x00000005ff007c0c */ /* 0x000fea000bf45320 */
[----:B------:R-:W-:Y:S02]  /*41c0*/  USHF.L.U32 UR35, UR35, 0x7, URZ ;  /* 0x0000000723237899 */ /* 0x000fe400080006ff */
[----:B------:R-:W-:Y:S01]  /*41d0*/  USHF.L.U32 UR34, UR34, 0x6, URZ ;  /* 0x0000000622227899 */ /* 0x000fe200080006ff */
[----:B------:R-:W-:Y:S11]  /*41e0*/  BRA.U !UP3, `(.L_x_75) ;  /* 0x000000010b347547 */ /* 0x000ff6000b800000 */
[----:B------:R-:W-:Y:S01]  /*41f0*/  UPLOP3.LUT UP0, UPT, UPT, UPT, UP2, 0x80, 0x8 ;  /* 0x000000000008789c */ /* 0x000fe20003f0f020 */
[----:B--2---:R-:W-:Y:S02]  /*4200*/  HFMA2 R0, -RZ, RZ, 0, 5.9604644775390625e-08 ;  /* 0x00000001ff007431 */ /* 0x004fe400000001ff */
[----:B------:R-:W-:Y:S03]  /*4210*/  IMAD.MOV.U32 R64, RZ, RZ, 0x1 ;  /* 0x00000001ff407424 */ /* 0x000fe600078e00ff */
[----:B------:R-:W-:Y:S05]  /*4220*/  PLOP3.LUT P0, PT, PT, PT, UP0, 0x80, 0x8 ;  /* 0x000000000008781c */ /* 0x000fea0003f0f008 */
[----:B------:R-:W2:Y:S01]  /*4230*/  @UP0 LDCU.64 UR10, c[0x0][0x888] ;  /* 0x00011100ff0a07ac */ /* 0x000ea20008000a00 */
[----:B------:R-:W-:Y:S07]  /*4240*/  @UP0 UIMAD UR8, UR36, UR4, URZ ;  /* 0x00000004240802a4 */ /* 0x000fee000f8e02ff */
[----:B------:R-:W-:Y:S01]  /*4250*/  @!P0 PRMT R64, R0, 0x7610, R64 ;  /* 0x0000761000408816 */ /* 0x000fe20000000040 */
[----:B--2---:R-:W-:Y:S03]  /*4260*/  @UP0 UIMAD.WIDE UR10, UR8, 0x4, UR10 ;  /* 0x00000004080a08a5 */ /* 0x004fe6000f8e020a */
[----:B------:R-:W2:Y:S03]  /*4270*/  @!UP0 LDCU UR8, c[0x0][0x880] ;  /* 0x00011000ff0887ac */ /* 0x000ea60008000800 */
[----:B------:R-:W-:Y:S01]  /*4280*/  IMAD.U32 R8, RZ, RZ, UR10 ;  /* 0x0000000aff087e24 */ /* 0x000fe2000f8e00ff */
[----:B------:R-:W-:Y:S05]  /*4290*/  MOV R9, UR11 ;  /* 0x0000000b00097c02 */ /* 0x000fea0008000f00 */
[----:B------:R3:W5:Y:S02]  /*42a0*/  @P0 LDG.E R35, desc[UR46][R8.64] ;  /* 0x0000002e08230981 */ /* 0x000764000c1e1900 */
[----:B--23--:R-:W-:Y:S07]  /*42b0*/  @!P0 IMAD.U32 R35, RZ, RZ, UR8 ;  /* 0x00000008ff238e24 */ /* 0x00cfee000f8e00ff */
.L_x_75:
[----:B-----5:R-:W-:Y:S01]  /*42c0*/  @!P2 FSETP.EQ.AND P0, PT, R35, RZ, PT ;  /* 0x000000ff2300a20b */ /* 0x020fe20003f02000 */
[----:B------:R-:W-:Y:S01]  /*42d0*/  @!UPT UIADD3 URZ, UPT, UPT, URZ, URZ, URZ ;  /* 0x000000fffffff290 */ /* 0x000fe2000fffe0ff */
[----:B------:R-:W-:Y:S11]  /*42e0*/  @!P2 BRA `(.L_x_76) ;  /* 0x000000000014a947 */ /* 0x000ff60003800000 */
[----:B------:R-:W-:Y:S02]  /*42f0*/  LOP3.LUT P2, RZ, R64, 0xff, RZ, 0xc0, !PT ;  /* 0x000000ff40ff7812 */ /* 0x000fe4000784c0ff */
[----:B------:R-:W-:Y:S04]  /*4300*/  PLOP3.LUT P0, PT, PT, PT, UP0, 0x80, 0x8 ;  /* 0x000000000008781c */ /* 0x000fe80003f0f008 */
[----:B------:R-:W-:Y:S07]  /*4310*/  PLOP3.LUT P0, PT, P0, PT, PT, 0x8, 0x80 ;  /* 0x000000000080781c */ /* 0x000fee000070e170 */
[----:B------:R-:W-:Y:S11]  /*4320*/  @P2 FSETP.EQ.AND P0, PT, R35, RZ, PT ;  /* 0x000000ff2300220b */ /* 0x000ff60003f02000 */
[----:B------:R-:W-:Y:S02]  /*4330*/  @!UPT UIADD3 URZ, UPT, UPT, URZ, URZ, URZ ;  /* 0x000000fffffff290 */ /* 0x000fe4000fffe0ff */
.L_x_76:
[----:B------:R-:W3:Y:S01]  /*4340*/  SYNCS.PHASECHK.TRANS64.TRYWAIT P2, [UR7+0x90], R14 ;  /* 0x0000900eff0075a7 */ /* 0x000ee20008041107 */
[----:B------:R-:W-:Y:S04]  /*4350*/  ELECT P4, URZ, PT ;  /* 0x0000000000ff782f */ /* 0x000fe80003880000 */
[----:B------:R-:W-:Y:S11]  /*4360*/  PLOP3.LUT P4, PT, P0, P4, PT, 0xf2, 0x2f ;  /* 0x00000000002f781c */ /* 0x000ff60000789e72 */
[----:B------:R-:W-:Y:S02]  /*4370*/  @!UPT UIADD3 URZ, UPT, UPT, URZ, URZ, URZ ;  /* 0x000000fffffff290 */ /* 0x000fe4000fffe0ff */
[----:B-1----:R-:W-:Y:S05]  /*4380*/  @!P4 IADD3 R8, P0, PT, R32, 0x580, RZ ;  /* 0x000005802008c810 */ /* 0x002fea0007f1e0ff */
[----:B--2---:R-:W-:Y:S01]  /*4390*/  @!P4 IMAD.X R2, RZ, RZ, R33, P0 ;  /* 0x000000ffff02c224 */ /* 0x004fe200000e0621 */
[----:B---3--:R-:W-:Y:S07]  /*43a0*/  @!P2 BRA `(.L_x_77) ;  /* 0x0000003c00d0a947 */ /* 0x008fee0003800000 */
.L_x_170:
[----:B------:R-:W-:Y:S01]  /*43b0*/  @!P4 R2UR UR8, R2 ;  /* 0x000000000208c2ca */ /* 0x000fe200000e0000 */
[----:B------:R-:W-:Y:S01]  /*43c0*/  VOTEU.ALL UP1, P4 ;  /* 0x0000000000ff7886 */ /* 0x000fe20002020000 */
[----:B------:R-:W-:Y:S01]  /*43d0*/  @!P4 R2UR UR9, R8 ;  /* 0x000000000809c2ca */ /* 0x000fe200000e0000 */
[----:B-1----:R-:W-:Y:S01]  /*43e0*/  @!P4 IMAD.MOV.U32 R0, RZ, RZ, 0x2000 ;  /* 0x00002000ff00c424 */ /* 0x002fe200078e00ff */
[----:B------:R-:W-:Y:S01]  /*43f0*/  UMOV UR10, 0x0 ;  /* 0x00000000000a7882 */ /* 0x000fe20000000000 */
[----:B------:R-:W-:Y:S01]  /*4400*/  UMOV UR11, 0x10000000 ;  /* 0x10000000000b7882 */ /* 0x000fe20000000000 */
[----:B------:R-:W-:Y:S01]  /*4410*/  @!UP1 UIADD3 UR32, UPT, UPT, UR7, 0x200, URZ ;  /* 0x0000020007209890 */ /* 0x000fe2000fffe0ff */
[----:B------:R-:W-:Y:S06]  /*4420*/  VOTEU.ALL UP1, P4 ;  /* 0x0000000000ff7886 */ /* 0x000fec0002020000 */
[----:B------:R-:W-:Y:S01]  /*4430*/  IMAD.U32 R9, RZ, RZ, UR8 ;  /* 0x00000008ff097e24 */ /* 0x000fe2000f8e00ff */
[----:B------:R-:W-:Y:S01]  /*4440*/  UPRMT UR8, UR37, 0x654, UR33 ;  /* 0x0000065425087896 */ /* 0x000fe20008000021 */
[----:B------:R-:W-:Y:S03]  /*4450*/  IMAD.U32 R8, RZ, RZ, UR9 ;  /* 0x00000009ff087e24 */ /* 0x000fe6000f8e00ff */
[----:B------:R-:W-:Y:S02]  /*4460*/  @!P4 R2UR UR15, R9 ;  /* 0x00000000090fc2ca */ /* 0x000fe400000e0000 */
[----:B------:R-:W-:Y:S02]  /*4470*/  @!P4 R2UR UR14, R8 ;  /* 0x00000000080ec2ca */ /* 0x000fe400000e0000 */
[----:B------:R-:W-:Y:S05]  /*4480*/  @!P4 IADD3 R8, P0, PT, R32, 0x580, RZ ;  /* 0x000005802008c810 */ /* 0x000fea0007f1e0ff */
[----:B------:R-:W-:Y:S06]  /*4490*/  @!P4 IMAD.X R2, RZ, RZ, R33, P0 ;  /* 0x000000ffff02c224 */ /* 0x000fec00000e0621 */
[----:B------:R1:W-:Y:S01]  /*44a0*/  @!UP1 UTMALDG.3D [UR32], [UR14], desc[UR10] ;  /* 0x00000a200e0095b4 */ /* 0x0003e20008011000 */
[----:B------:R1:W-:Y:S01]  /*44b0*/  @!P4 SYNCS.ARRIVE.TRANS64.RED.A0TR RZ, [UR7+0x70], R0 ;  /* 0x00007000ffffc9a7 */ /* 0x0003e20008300407 */
[----:B------:R-:W-:Y:S01]  /*44c0*/  SYNCS.ARRIVE.TRANS64.RED.A1T0 RZ, [UR8], RZ ;  /* 0x000000ffffff79a7 */ /* 0x000fe20008100408 */
[----:B------:R-:W2:Y:S02]  /*44d0*/  SYNCS.PHASECHK.TRANS64.TRYWAIT P2, [UR7+0x98], R14 ;  /* 0x0000980eff0075a7 */ /* 0x000ea40008041107 */
[----:B-12---:R-:W-:Y:S05]  /*44e0*/  @!P2 BRA `(.L_x_78) ;  /* 0x0000003c0098a947 */ /* 0x006fea0003800000 */
.L_x_172:
[----:B------:R-:W-:Y:S01]  /*44f0*/  @!P4 R2UR UR8, R2 ;  /* 0x000000000208c2ca */ /* 0x000fe200000e0000 */
[----:B------:R-:W-:Y:S01]  /*4500*/  VOTEU.ALL UP1, P4 ;  /* 0x0000000000ff7886 */ /* 0x000fe20002020000 */
[----:B------:R-:W-:Y:S01]  /*4510*/  @!P4 R2UR UR9, R8 ;  /* 0x000000000809c2ca */ /* 0x000fe200000e0000 */
[----:B-1----:R-:W-:Y:S01]  /*4520*/  @!P4 IMAD.MOV.U32 R0, RZ, RZ, 0x2000 ;  /* 0x00002000ff00c424 */ /* 0x002fe200078e00ff */
[----:B------:R-:W-:Y:S01]  /*4530*/  UMOV UR10, 0x0 ;  /* 0x00000000000a7882 */ /* 0x000fe20000000000 */
[----:B------:R-:W-:Y:S01]  /*4540*/  UMOV UR11, 0x10000000 ;  /* 0x10000000000b7882 */ /* 0x000fe20000000000 */
[----:B------:R-:W-:Y:S02]  /*4550*/  @!UP1 UIADD3 UR26, UPT, UPT, UR34, 0x10, URZ ;  /* 0x00000010221a9890 */ /* 0x000fe4000fffe0ff */
[----:B------:R-:W-:Y:S01]  /*4560*/  @!UP1 UIADD3 UR24, UPT, UPT, UR7, 0x2200, URZ ;  /* 0x0000220007189890 */ /* 0x000fe2000fffe0ff */
[----:B------:R-:W-:Y:S01]  /*4570*/  VOTEU.ALL UP1, P4 ;  /* 0x0000000000ff7886 */ /* 0x000fe20002020000 */
[----:B------:R-:W-:Y:S01]  /*4580*/  UMOV UR27, UR35 ;  /* 0x00000023001b7c82 */ /* 0x000fe20008000000 */
[----:B------:R-:W-:Y:S02]  /*4590*/  UMOV UR28, UR36 ;  /* 0x00000024001c7c82 */ /* 0x000fe40008000000 */
        /* <DEDUP_REMOVED lines=12> */
.L_x_174:
[----:B------:R-:W2:Y:S01]  /*4660*/  LDC.64 R12, c[0x0][0xb18] ;  /* 0x0002c600ff0c7b82 */ /* 0x000ea20000000a00 */
[----:B------:R-:W-:Y:S01]  /*4670*/  @!P4 R2UR UR8, R2 ;  /* 0x000000000208c2ca */ /* 0x000fe200000e0000 */
[----:B------:R-:W-:Y:S01]  /*4680*/  VOTEU.ALL UP1, P4 ;  /* 0x0000000000ff7886 */ /* 0x000fe20002020000 */
[----:B------:R-:W-:Y:S01]  /*4690*/  @!P4 R2UR UR9, R8 ;  /* 0x000000000809c2ca */ /* 0x000fe200000e0000 */
[----:B-1----:R-:W-:Y:S01]  /*46a0*/  @!P4 IMAD.MOV.U32 R0, RZ, RZ, 0x2000 ;  /* 0x00002000ff00c424 */ /* 0x002fe200078e00ff */
[----:B------:R-:W-:Y:S03]  /*46b0*/  UMOV UR10, 0x0 ;  /* 0x00000000000a7882 */ /* 0x000fe60000000000 */
[----:B------:R-:W1:Y:S01]  /*46c0*/  @!P1 LDC R2, c[0x0][0xb0c] ;  /* 0x0002c300ff029b82 */ /* 0x000e620000000800 */
[----:B------:R-:W-:Y:S01]  /*46d0*/  @!UP1 UIADD3 UR18, UPT, UPT, UR34, 0x20, URZ ;  /* 0x0000002022129890 */ /* 0x000fe2000fffe0ff */
[----:B------:R-:W-:Y:S01]  /*46e0*/  @P3 SHF.R.U32.HI R27, RZ, 0x10, R21 ;  /* 0x00000010ff1b3819 */ /* 0x000fe20000011615 */
[----:B------:R-:W-:Y:S01]  /*46f0*/  @!UP1 UIADD3 UR16, UPT, UPT, UR7, 0x4200, URZ ;  /* 0x0000420007109890 */ /* 0x000fe2000fffe0ff */
[----:B------:R-:W-:Y:S01]  /*4700*/  VIADD R29, R29, 0x1 ;  /* 0x000000011d1d7836 */ /* 0x000fe20000000000 */
[----:B------:R-:W-:Y:S01]  /*4710*/  VOTEU.ALL UP1, P4 ;  /* 0x0000000000ff7886 */ /* 0x000fe20002020000 */
[----:B------:R-:W-:Y:S01]  /*4720*/  UMOV UR11, 0x10000000 ;  /* 0x10000000000b7882 */ /* 0x000fe20000000000 */
[----:B------:R-:W-:Y:S01]  /*4730*/  UMOV UR19, UR35 ;  /* 0x0000002300137c82 */ /* 0x000fe20008000000 */
[----:B------:R-:W-:Y:S01]  /*4740*/  IMAD.U32 R9, RZ, RZ, UR8 ;  /* 0x00000008ff097e24 */ /* 0x000fe2000f8e00ff */
[----:B------:R-:W-:Y:S01]  /*4750*/  UMOV UR20, UR36 ;  /* 0x0000002400147c82 */ /* 0x000fe20008000000 */
[----:B------:R-:W-:Y:S01]  /*4760*/  IMAD.U32 R8, RZ, RZ, UR9 ;  /* 0x00000009ff087e24 */ /* 0x000fe2000f8e00ff */
[----:B------:R-:W-:Y:S02]  /*4770*/  UPRMT UR8, UR37, 0x654, UR17 ;  /* 0x0000065425087896 */ /* 0x000fe40008000011 */
[----:B------:R-:W-:Y:S02]  /*4780*/  @!P4 R2UR UR15, R9 ;  /* 0x00000000090fc2ca */ /* 0x000fe400000e0000 */
[----:B------:R-:W-:Y:S02]  /*4790*/  @!P4 R2UR UR14, R8 ;  /* 0x00000000080ec2ca */ /* 0x000fe400000e0000 */
[----:B------:R-:W3:Y:S11]  /*47a0*/  LDC.64 R8, c[0x0][0xb10] ;  /* 0x0002c400ff087b82 */ /* 0x000ef60000000a00 */
[----:B------:R1:W-:Y:S01]  /*47b0*/  @!UP1 UTMALDG.3D [UR16], [UR14], desc[UR10] ;  /* 0x00000a100e0095b4 */ /* 0x0003e20008011000 */
[----:B------:R5:W-:Y:S01]  /*47c0*/  @!P4 SYNCS.ARRIVE.TRANS64.RED.A0TR RZ, [UR7+0x80], R0 ;  /* 0x00008000ffffc9a7 */ /* 0x000be20008300407 */
[C---:B---3--:R-:W-:Y:S01]  /*47d0*/  @!P1 IMAD.HI.U32 R8, R11.reuse, R8, RZ ;  /* 0x000000080b089227 */ /* 0x048fe200078e00ff */
[----:B--2---:R-:W-:Y:S02]  /*47e0*/  @!P1 ISETP.NE.AND P0, PT, R12, 0x1, PT ;  /* 0x000000010c00980c */ /* 0x004fe40003f05270 */
[----:B-1----:R-:W-:Y:S01]  /*47f0*/  @!P1 ISETP.NE.AND P2, PT, R2, 0x1, PT ;  /* 0x000000010200980c */ /* 0x002fe20003f45270 */
[----:B------:R-:W-:Y:S01]  /*4800*/  SYNCS.ARRIVE.TRANS64.RED.A1T0 RZ, [UR8], RZ ;  /* 0x000000ffffff79a7 */ /* 0x000fe20008100408 */
[C---:B------:R-:W-:Y:S01]  /*4810*/  @!P1 IMAD.HI.U32 R13, R10.reuse, R13, RZ ;  /* 0x0000000d0a0d9227 */ /* 0x040fe200078e00ff */
[----:B------:R-:W-:Y:S04]  /*4820*/  @!P1 SHF.R.U32.HI R8, RZ, R9, R8 ;  /* 0x00000009ff089219 */ /* 0x000fe80000011608 */
[----:B------:R-:W-:Y:S01]  /*4830*/  @!P1 SEL R8, R11, R8, !P2 ;  /* 0x000000080b089207 */ /* 0x000fe20005000000 */
[----:B------:R-:W1:Y:S01]  /*4840*/  SYNCS.PHASECHK.TRANS64.TRYWAIT P5, [UR7+0xa8], R14 ;  /* 0x0000a80eff0075a7 */ /* 0x000e6200080a1107 */
[----:B-----5:R-:W2:Y:S02]  /*4850*/  @!P1 LDC R0, c[0x0][0xb20] ;  /* 0x0002c800ff009b82 */ /* 0x020ea40000000800 */
[----:B--2---:R-:W-:Y:S04]  /*4860*/  @!P1 SHF.R.U32.HI R0, RZ, R0, R13 ;  /* 0x00000000ff009219 */ /* 0x004fe8000001160d */
[----:B------:R-:W-:Y:S05]  /*4870*/  @!P1 SEL R9, R10, R0, !P0 ;  /* 0x000000000a099207 */ /* 0x000fea0004000000 */
[----:B------:R-:W-:Y:S02]  /*4880*/  @!P1 IMAD.IADD R0, R9, 0x1, -R8 ;  /* 0x0000000109009824 */ /* 0x000fe400078e0a08 */
[----:B------:R-:W-:Y:S02]  /*4890*/  @!P1 IMAD.IADD R8, R8, 0x1, -R9 ;  /* 0x0000000108089824 */ /* 0x000fe400078e0a09 */
[----:B------:R-:W-:Y:S02]  /*48a0*/  @!P1 IMAD R11, R0, R2, R11 ;  /* 0x00000002000b9224 */ /* 0x000fe400078e020b */
[----:B------:R-:W-:Y:S01]  /*48b0*/  @!P1 IMAD R10, R8, R12, R10 ;  /* 0x0000000c080a9224 */ /* 0x000fe200078e020a */
[----:B-1----:R-:W-:Y:S06]  /*48c0*/  @!P5 BRA `(.L_x_80) ;  /* 0x0000003800d0d947 */ /* 0x002fec0003800000 */
.L_x_176:
[----:B------:R-:W-:Y:S01]  /*48d0*/  @!P4 IADD3 R2, P0, PT, R32, 0x580, RZ ;  /* 0x000005802002c810 */ /* 0x000fe20007f1e0ff */
[----:B------:R-:W-:Y:S01]  /*48e0*/  VOTEU.ALL UP1, P4 ;  /* 0x0000000000ff7886 */ /* 0x000fe20002020000 */
[----:B------:R-:W-:Y:S01]  /*48f0*/  UMOV UR18, 0x0 ;  /* 0x0000000000127882 */ /* 0x000fe20000000000 */
[----:B------:R-:W-:Y:S01]  /*4900*/  UMOV UR19, 0x10000000 ;  /* 0x1000000000137882 */ /* 0x000fe20000000000 */
[----:B------:R-:W-:Y:S01]  /*4910*/  @!P4 R2UR UR9, R2 ;  /* 0x000000000209c2ca */ /* 0x000fe200000e0000 */
[----:B-1----:R-:W-:Y:S01]  /*4920*/  @!P4 IMAD.X R0, RZ, RZ, R33, P0 ;  /* 0x000000ffff00c224 */ /* 0x002fe200000e0621 */
[----:B------:R-:W-:Y:S01]  /*4930*/  @!UP1 UIADD3 UR10, UPT, UPT, UR34, 0x30, URZ ;  /* 0x00000030220a9890 */ /* 0x000fe2000fffe0ff */
[----:B------:R-:W-:Y:S01]  /*4940*/  ISETP.NE.AND P0, PT, R29, 0x2, PT ;  /* 0x000000021d00780c */ /* 0x000fe20003f05270 */
[----:B------:R-:W-:Y:S01]  /*4950*/  UMOV UR11, UR35 ;  /* 0x00000023000b7c82 */ /* 0x000fe20008000000 */
[----:B------:R-:W-:Y:S01]  /*4960*/  UMOV UR12, UR36 ;  /* 0x00000024000c7c82 */ /* 0x000fe20008000000 */
[----:B------:R-:W-:Y:S01]  /*4970*/  @!P4 R2UR UR8, R0 ;  /* 0x000000000008c2ca */ /* 0x000fe200000e0000 */
[----:B------:R-:W-:Y:S01]  /*4980*/  IMAD.IADD R14, R10, 0x1, R62 ;  /* 0x000000010a0e7824 */ /* 0x000fe200078e023e */
[----:B------:R-:W-:Y:S01]  /*4990*/  @P3 R2UR UR36, R27 ;  /* 0x000000001b2432ca */ /* 0x000fe200000e0000 */
[----:B------:R-:W-:Y:S01]  /*49a0*/  IMAD.IADD R15, R11, 0x1, R63 ;  /* 0x000000010b0f7824 */ /* 0x000fe200078e023f */
[----:B------:R-:W-:Y:S02]  /*49b0*/  SEL R0, RZ, 0x1, P0 ;  /* 0x00000001ff007807 */ /* 0x000fe40000000000 */
[----:B------:R-:W-:Y:S01]  /*49c0*/  LOP3.LUT R30, R30, 0x1, RZ, 0x3c, !PT ;  /* 0x000000011e1e7812 */ /* 0x000fe200078e3cff */
[----:B------:R-:W-:Y:S01]  /*49d0*/  IMAD.U32 R8, RZ, RZ, UR9 ;  /* 0x00000009ff087e24 */ /* 0x000fe2000f8e00ff */
[----:B------:R-:W-:Y:S01]  /*49e0*/  @!UP1 UIADD3 UR9, UPT, UPT, UR7, 0x88, URZ ;  /* 0x0000008807099890 */ /* 0x000fe2000fffe0ff */
[----:B------:R-:W-:Y:S02]  /*49f0*/  LOP3.LUT R28, R28, R0, RZ, 0x3c, !PT ;  /* 0x000000001c1c7212 */ /* 0x000fe400078e3cff */
[----:B------:R-:W-:Y:S02]  /*4a00*/  SEL R29, R29, RZ, P0 ;  /* 0x000000ff1d1d7207 */ /* 0x000fe40000000000 */
[----:B------:R-:W-:Y:S01]  /*4a10*/  IMAD.U32 R9, RZ, RZ, UR8 ;  /* 0x00000008ff097e24 */ /* 0x000fe2000f8e00ff */
[----:B------:R-:W-:Y:S01]  /*4a20*/  @!P4 R2UR UR14, R8 ;  /* 0x00000000080ec2ca */ /* 0x000fe200000e0000 */
[----:B------:R-:W-:Y:S01]  /*4a30*/  @!UP1 UIADD3 UR8, UPT, UPT, UR7, 0x6200, URZ ;  /* 0x0000620007089890 */ /* 0x000fe2000fffe0ff */
[----:B------:R-:W-:Y:S02]  /*4a40*/  VOTEU.ALL UP1, P4 ;  /* 0x0000000000ff7886 */ /* 0x000fe40002020000 */
[----:B------:R-:W-:Y:S11]  /*4a50*/  @!P4 R2UR UR15, R9 ;  /* 0x00000000090fc2ca */ /* 0x000ff600000e0000 */
[----:B------:R-:W-:Y:S02]  /*4a60*/  @!UPT UIADD3 URZ, UPT, UPT, URZ, URZ, URZ ;  /* 0x000000fffffff290 */ /* 0x000fe4000fffe0ff */
[----:B------:R2:W-:Y:S01]  /*4a70*/  @!UP1 UTMALDG.3D [UR8], [UR14], desc[UR18] ;  /* 0x000012080e0095b4 */ /* 0x0005e20008011000 */
[----:B------:R2:W-:Y:S01]  /*4a80*/  @!P4 SYNCS.ARRIVE.TRANS64.RED.A0TR RZ, [UR7+0x88], R25 ;  /* 0x00008819ffffc9a7 */ /* 0x0005e20008300407 */
[----:B------:R-:W-:Y:S01]  /*4a90*/  UPLOP3.LUT UP1, UPT, UPT, UPT, UPT, 0x80, 0x8 ;  /* 0x000000000008789c */ /* 0x000fe20003f2f070 */
[----:B------:R-:W-:Y:S01]  /*4aa0*/  SYNCS.ARRIVE.TRANS64.RED.A1T0 RZ, [UR13], RZ ;  /* 0x000000ffffff79a7 */ /* 0x000fe2000810040d */
[----:B------:R-:W-:Y:S09]  /*4ab0*/  @P3 BRA `(.L_x_81) ;  /* 0xfffffff000a03947 */ /* 0x000ff2000383ffff */
[----:B------:R-:W-:-:S04]  /*4ac0*/  SHF.L.U32 R2, R30, 0x1f, RZ ;  /* 0x0000001f1e027819 */ /* 0x000fc800000006ff */
[----:B------:R-:W1:Y:S02]  /*4ad0*/  SYNCS.PHASECHK.TRANS64.TRYWAIT P0, [UR7+0x90], R2 ;  /* 0x00009002ff0075a7 */ /* 0x000e640008001107 */
[----:B-1----:R-:W-:Y:S05]  /*4ae0*/  @!P0 BRA `(.L_x_82) ;  /* 0x0000003800608947 */ /* 0x002fea0003800000 */
.L_x_178:
[----:B------:R-:W3:Y:S02]  /*4af0*/  SYNCS.PHASECHK.TRANS64.TRYWAIT P0, [UR7+0x98], R2 ;  /* 0x00009802ff0075a7 */ /* 0x000ee40008001107 */
[----:B---3--:R-:W-:Y:S05]  /*4b00*/  @!P0 BRA `(.L_x_83) ;  /* 0x0000003800708947 */ /* 0x008fea0003800000 */
.L_x_180:
[----:B------:R-:W3:Y:S02]  /*4b10*/  SYNCS.PHASECHK.TRANS64.TRYWAIT P0, [UR7+0xa0], R2 ;  /* 0x0000a002ff0075a7 */ /* 0x000ee40008001107 */
[----:B---3--:R-:W-:Y:S05]  /*4b20*/  @!P0 BRA `(.L_x_84) ;  /* 0x0000003800808947 */ /* 0x008fea0003800000 */
.L_x_182:
[----:B-1----:R-:W-:-:S07]  /*4b30*/  MOV R0, UR7 ;  /* 0x0000000700007c02 */ /* 0x002fce0008000f00 */
.L_x_85:
[----:B-1----:R-:W-:-:S04]  /*4b40*/  SHF.L.U32 R2, R30, 0x1f, RZ ;  /* 0x0000001f1e027819 */ /* 0x002fc800000006ff */
[----:B------:R1:W3:Y:S03]  /*4b50*/  SYNCS.PHASECHK.TRANS64.TRYWAIT P0, [R0+URZ+0xa8], R2 ;  /* 0x0000a802000075a7 */ /* 0x0002e600080011ff */
[----:B---3--:R-:W-:Y:S05]  /*4b60*/  @!P0 NANOSLEEP.SYNCS 0x989680 ;  /* 0x009896800000895d */ /* 0x008fea0003900000 */
[----:B------:R-:W3:Y:S02]  /*4b70*/  @!P0 SYNCS.PHASECHK.TRANS64 P0, [R0+URZ+0xa8], R2 ;  /* 0x0000a802000085a7 */ /* 0x000ee400080010ff */
[----:B--23--:R-:W-:Y:S05]  /*4b80*/  @P0 EXIT ;  /* 0x000000000000094d */ /* 0x00cfea0003800000 */
[----:B------:R-:W-:Y:S05]  /*4b90*/  BRA `(.L_x_85) ;  /* 0xfffffffc00e87947 */ /* 0x000fea000383ffff */
.L_x_70:
[----:B------:R-:W-:-:S06]  /*4ba0*/  UISETP.GE.AND UP1, UPT, UR8, 0x4, UPT ;  /* 0x000000040800788c */ /* 0x000fcc000bf26270 */
[----:B------:R-:W-:-:S13]  /*4bb0*/  PLOP3.LUT P0, PT, PT, PT, UP1, 0x80, 0x8 ;  /* 0x000000000008781c */ /* 0x000fda0003f0f018 */
[----:B------:R-:W-:Y:S05]  /*4bc0*/  @!P0 EXIT ;  /* 0x000000000000894d */ /* 0x000fea0003800000 */
[----:B------:R-:W-:Y:S01]  /*4bd0*/  BAR.SYNC.DEFER_BLOCKING 0x6, 0xa0 ;  /* 0x0182800000007b1d */ /* 0x000fe20000010000 */
[C---:B------:R-:W-:Y:S01]  /*4be0*/  IMAD.SHL.U32 R2, R77.reuse, 0x10, RZ ;  /* 0x000000104d027824 */ /* 0x040fe200078e00ff */
[C---:B------:R-:W-:Y:S01]  /*4bf0*/  SHF.L.U32 R32, R77.reuse, 0x10, RZ ;  /* 0x000000104d207819 */ /* 0x040fe200000006ff */
[C---:B------:R-:W-:Y:S01]  /*4c00*/  IMAD.SHL.U32 R76, R77.reuse, 0x2, RZ ;  /* 0x000000024d4c7824 */ /* 0x040fe200078e00ff */
[C---:B------:R-:W-:Y:S01]  /*4c10*/  LOP3.LUT R78, R77.reuse, 0x60, RZ, 0xc0, !PT ;  /* 0x000000604d4e7812 */ /* 0x040fe200078ec0ff */
[----:B------:R-:W-:Y:S01]  /*4c20*/  HFMA2 R73, -RZ, RZ, 0, 5.9604644775390625e-08 ;  /* 0x00000001ff497431 */ /* 0x000fe200000001ff */
[----:B------:R-:W-:Y:S02]  /*4c30*/  UMOV UR48, 0x400 ;  /* 0x0000040000307882 */ /* 0x000fe40000000000 */
[----:B------:R-:W1:Y:S01]  /*4c40*/  LDC R67, c[0x0][0x370] ;  /* 0x0000dc00ff437b82 */ /* 0x000e620000000800 */
[----:B------:R-:W-:Y:S01]  /*4c50*/  ULEA UR48, UR37, UR48, 0x18 ;  /* 0x0000003025307291 */ /* 0x000fe2000f8ec0ff */
[----:B------:R-:W-:Y:S01]  /*4c60*/  LOP3.LUT R3, R2, 0x60, RZ, 0xc0, !PT ;  /* 0x0000006002037812 */ /* 0x000fe200078ec0ff */
[----:B------:R-:W-:Y:S01]  /*4c70*/  HFMA2 R71, -RZ, RZ, 0, 0 ;  /* 0x00000000ff477431 */ /* 0x000fe200000001ff */
[----:B------:R-:W-:Y:S01]  /*4c80*/  LOP3.LUT R75, R77, 0x2, RZ, 0xc0, !PT ;  /* 0x000000024d4b7812 */ /* 0x000fe200078ec0ff */
[----:B------:R-:W-:Y:S01]  /*4c90*/  UIADD3 UR4, UPT, UPT, UR48, 0x200, URZ ;  /* 0x0000020030047890 */ /* 0x000fe2000fffe0ff */
[----:B------:R-:W-:Y:S01]  /*4ca0*/  LOP3.LUT R76, R3, 0xc, R76, 0xf8, !PT ;  /* 0x0000000c034c7812 */ /* 0x000fe200078ef84c */
[----:B------:R-:W-:Y:S01]  /*4cb0*/  IMAD.MOV.U32 R31, RZ, RZ, RZ ;  /* 0x000000ffff1f7224 */ /* 0x000fe200078e00ff */
[----:B------:R-:W2:Y:S01]  /*4cc0*/  LDC R28, c[0x0][0xb0c] ;  /* 0x0002c300ff1c7b82 */ /* 0x000ea20000000800 */
[----:B------:R-:W-:Y:S01]  /*4cd0*/  LOP3.LUT R32, R32, 0x600000, RZ, 0xc0, !PT ;  /* 0x0060000020207812 */ /* 0x000fe200078ec0ff */
[----:B------:R-:W-:Y:S01]  /*4ce0*/  IMAD.MOV.U32 R81, RZ, RZ, RZ ;  /* 0x000000ffff517224 */ /* 0x000fe200078e00ff */
[----:B------:R-:W-:Y:S01]  /*4cf0*/  LOP3.LUT R76, R76, 0x790, R2, 0xf8, !PT ;  /* 0x000007904c4c7812 */ /* 0x000fe200078ef802 */
[----:B------:R-:W-:Y:S01]  /*4d00*/  IMAD.U32 R69, RZ, RZ, UR4 ;  /* 0x00000004ff457e24 */ /* 0x000fe2000f8e00ff */
[----:B------:R-:W-:Y:S01]  /*4d10*/  LOP3.LUT R77, R77, 0x4, RZ, 0xc0, !PT ;  /* 0x000000044d4d7812 */ /* 0x000fe200078ec0ff */
[----:B------:R-:W4:Y:S01]  /*4d20*/  LDCU.64 UR52, c[0x0][0x348] ;  /* 0x00006900ff3477ac */ /* 0x000f220008000a00 */
[----:B------:R-:W-:Y:S01]  /*4d30*/  MOV R72, RZ ;  /* 0x000000ff00487202 */ /* 0x000fe20000000f00 */
[----:B------:R-:W1:Y:S01]  /*4d40*/  LDC R65, c[0x0][0xb20] ;  /* 0x0002c800ff417b82 */ /* 0x000e620000000800 */
[----:B------:R-:W3:Y:S01]  /*4d50*/  LDS R0, [UR48+0x170] ;  /* 0x00017030ff007984 */ /* 0x000ee20008000800 */
[----:B------:R-:W-:Y:S01]  /*4d60*/  IMAD R76, R76, 0x4, R69 ;  /* 0x000000044c4c7824 */ /* 0x000fe200078e0245 */
[----:B------:R-:W1:Y:S03]  /*4d70*/  LDCU.64 UR38, c[0x0][0x888] ;  /* 0x00011100ff2677ac */ /* 0x000e660008000a00 */
[--C-:B------:R-:W-:Y:S01]  /*4d80*/  IMAD R75, R75, -0x10, R76.reuse ;  /* 0xfffffff04b4b7824 */ /* 0x100fe200078e024c */
[----:B------:R-:W1:Y:S01]  /*4d90*/  LDCU.64 UR44, c[0x0][0x890] ;  /* 0x00011200ff2c77ac */ /* 0x000e620008000a00 */
[----:B------:R-:W1:Y:S01]  /*4da0*/  LDC R27, c[0x0][0xb30] ;  /* 0x0002cc00ff1b7b82 */ /* 0x000e620000000800 */
[----:B------:R-:W-:Y:S01]  /*4db0*/  IMAD R74, R77, -0x10, R76 ;  /* 0xfffffff04d4a7824 */ /* 0x000fe200078e024c */
[----:B------:R-:W-:Y:S01]  /*4dc0*/  UMOV UR49, URZ ;  /* 0x000000ff00317c82 */ /* 0x000fe20008000000 */
[----:B------:R-:W-:-:S05]  /*4dd0*/  UMOV UR51, URZ ;  /* 0x000000ff00337c82 */ /* 0x000fca0008000000 */
[----:B------:R-:W1:Y:S08]  /*4de0*/  LDC.64 R60, c[0x0][0xb10] ;  /* 0x0002c400ff3c7b82 */ /* 0x000e700000000a00 */
[----:B------:R-:W1:Y:S08]  /*4df0*/  LDC.64 R24, c[0x0][0xb18] ;  /* 0x0002c600ff187b82 */ /* 0x000e700000000a00 */
[----:B------:R-:W1:Y:S08]  /*4e00*/  LDC.64 R22, c[0x0][0xb28] ;  /* 0x0002ca00ff167b82 */ /* 0x000e700000000a00 */
[----:B------:R-:W1:Y:S01]  /*4e10*/  LDC.64 R58, c[0x0][0x8b0] ;  /* 0x00022c00ff3a7b82 */ /* 0x000e620000000a00 */
[----:B---3--:R-:W-:-:S07]  /*4e20*/  IMAD.IADD R32, R0, 0x1, R32 ;  /* 0x0000000100207824 */ /* 0x008fce00078e0220 */
[----:B------:R-:W3:Y:S08]  /*4e30*/  LDC.64 R56, c[0x0][0x8a8] ;  /* 0x00022a00ff387b82 */ /* 0x000ef00000000a00 */
[----:B--2-4-:R-:W1:Y:S02]  /*4e40*/  LDC R66, c[0x0][0x374] ;  /* 0x0000dd00ff427b82 */ /* 0x014e640000000800 */
.L_x_129:
[----:B------:R-:W-:Y:S02]  /*4e50*/  LEA R0, R81, UR48, 0x3 ;  /* 0x0000003051007c11 */ /* 0x000fe4000f8e18ff */
[----:B------:R-:W-:Y:S02]  /*4e60*/  SHF.L.U32 R2, R71, 0x1f, RZ ;  /* 0x0000001f47027819 */ /* 0x000fe400000006ff */
[----:B------:R-:W-:Y:S02]  /*4e70*/  LEA R16, R81, UR48, 0x4 ;  /* 0x0000003051107c11 */ /* 0x000fe4000f8e20ff */
[----:B------:R-:W2:Y:S02]  /*4e80*/  SYNCS.PHASECHK.TRANS64.TRYWAIT P0, [R0+URZ+0xc0], R2 ;  /* 0x0000c002000075a7 */ /* 0x000ea400080011ff */
[----:B--23--:R-:W-:Y:S05]  /*4e90*/  @!P0 BRA `(.L_x_86) ;  /* 0x0000003400bc8947 */ /* 0x00cfea0003800000 */
.L_x_183:
[----:B------:R-:W4:Y:S01]  /*4ea0*/  LDC.64 R10, c[0x0][0xb10] ;  /* 0x0002c400ff0a7b82 */ /* 0x000f220000000a00 */
[----:B------:R-:W3:Y:S01]  /*4eb0*/  LDS.128 R16, [R16+0x150] ;  /* 0x0001500010107984 */ /* 0x000ee20000000c00 */
[----:B-1----:R-:W-:Y:S01]  /*4ec0*/  ISETP.NE.AND P1, PT, R27, 0x1, PT ;  /* 0x000000011b00780c */ /* 0x002fe20003f25270 */
[----:B--2---:R-:W-:Y:S01]  /*4ed0*/  VIADD R0, R0, 0xd0 ;  /* 0x000000d000007836 */ /* 0x004fe20000000000 */
[----:B------:R-:W-:Y:S04]  /*4ee0*/  ISETP.GE.AND P0, PT, R26, 0x1, PT ;  /* 0x000000011a00780c */ /* 0x000fe80003f06270 */
[----:B------:R-:W1:Y:S01]  /*4ef0*/  LDC.64 R8, c[0x0][0xb18] ;  /* 0x0002c600ff087b82 */ /* 0x000e620000000a00 */
[----:B------:R-:W-:Y:S01]  /*4f00*/  PRMT R0, RZ, 0x654, R0 ;  /* 0x00000654ff007816 */ /* 0x000fe20000000000 */
[----:B------:R-:W-:Y:S01]  /*4f10*/  @!PT LDS RZ, [RZ] ;  /* 0x00000000fffff984 */ /* 0x000fe20000000800 */
[----:B------:R-:W-:Y:S01]  /*4f20*/  @!PT LDS RZ, [RZ] ;  /* 0x00000000fffff984 */ /* 0x000fe20000000800 */
[----:B------:R-:W-:Y:S01]  /*4f30*/  @!PT LDS RZ, [RZ] ;  /* 0x00000000fffff984 */ /* 0x000fe20000000800 */
[----:B------:R-:W-:Y:S01]  /*4f40*/  @!PT LDS RZ, [RZ] ;  /* 0x00000000fffff984 */ /* 0x000fe20000000800 */
[----:B------:R2:W-:Y:S06]  /*4f50*/  MEMBAR.ALL.CTA ;  /* 0x0000000000007992 */ /* 0x0005ec0000008000 */
[----:B--2---:R-:W2:Y:S01]  /*4f60*/  FENCE.VIEW.ASYNC.S ;  /* 0x00000000000073c6 */ /* 0x004ea20000000000 */
[----:B------:R-:W1:Y:S08]  /*4f70*/  @!P1 LDC R12, c[0x0][0xb20] ;  /* 0x0002c800ff0c9b82 */ /* 0x000e700000000800 */
[----:B------:R-:W1:Y:S01]  /*4f80*/  @!P1 LDC R7, c[0x0][0xb0c] ;  /* 0x0002c300ff079b82 */ /* 0x000e620000000800 */
[----:B--2---:R2:W-:Y:S01]  /*4f90*/  SYNCS.ARRIVE.TRANS64.RED.A1T0 RZ, [R0+URZ], RZ ;  /* 0x000000ff00ff79a7 */ /* 0x0045e200081004ff */
[----:B---3--:R-:W-:Y:S04]  /*4fa0*/  LOP3.LUT P4, RZ, R18, 0x1, RZ, 0xc0, !PT ;  /* 0x0000000112ff7812 */ /* 0x008fe8000788c0ff */
[----:B------:R-:W-:Y:S09]  /*4fb0*/  P2R R79, PR, RZ, 0x10 ;  /* 0x00000010ff4f7803 */ /* 0x000ff20000000000 */
[----:B------:R-:W-:Y:S02]  /*4fc0*/  @P4 MOV R30, R16 ;  /* 0x00000010001e4202 */ /* 0x000fe40000000f00 */
[----:B------:R-:W-:Y:S01]  /*4fd0*/  @P4 LOP3.LUT R29, R17, 0xffff, RZ, 0xc0, !PT ;  /* 0x0000ffff111d4812 */ /* 0x000fe200078ec0ff */
[----:B--2-4-:R-:W-:Y:S06]  /*4fe0*/  @!P0 BRA `(.L_x_87) ;  /* 0x0000000000a48947 */ /* 0x014fec0003800000 */
[----:B------:R-:W-:Y:S01]  /*4ff0*/  IMAD.HI.U32 R0, R66, R25, RZ ;  /* 0x0000001942007227 */ /* 0x000fe200078e00ff */
[----:B------:R-:W-:Y:S02]  /*5000*/  ISETP.NE.AND P0, PT, R24, 0x1, PT ;  /* 0x000000011800780c */ /* 0x000fe40003f05270 */
[----:B------:R-:W-:Y:S01]  /*5010*/  ISETP.NE.AND P2, PT, R26, 0x1, PT ;  /* 0x000000011a00780c */ /* 0x000fe20003f45270 */
[----:B------:R-:W-:Y:S01]  /*5020*/  IMAD.HI.U32 R4, R67, R60, RZ ;  /* 0x0000003c43047227 */ /* 0x000fe200078e00ff */
[----:B------:R-:W-:Y:S02]  /*5030*/  SHF.R.U32.HI R0, RZ, R65, R0 ;  /* 0x00000041ff007219 */ /* 0x000fe40000011600 */
[----:B------:R-:W-:Y:S01]  /*5040*/  ISETP.NE.AND P3, PT, R28, 0x1, PT ;  /* 0x000000011c00780c */ /* 0x000fe20003f65270 */
[----:B------:R-:W-:Y:S01]  /*5050*/  IMAD.HI.U32 R6, R29, R25, RZ ;  /* 0x000000191d067227 */ /* 0x000fe200078e00ff */
[-C--:B------:R-:W-:Y:S02]  /*5060*/  SHF.R.U32.HI R4, RZ, R61.reuse, R4 ;  /* 0x0000003dff047219 */ /* 0x080fe40000011604 */
[----:B------:R-:W-:Y:S01]  /*5070*/  SEL R0, R66, R0, !P0 ;  /* 0x0000000042007207 */ /* 0x000fe20004000000 */
[----:B------:R-:W-:Y:S01]  /*5080*/  IMAD.HI.U32 R5, R30, R60, RZ ;  /* 0x0000003c1e057227 */ /* 0x000fe200078e00ff */
[----:B------:R-:W-:Y:S03]  /*5090*/  SEL R4, R67, R4, !P3 ;  /* 0x0000000443047207 */ /* 0x000fe60005800000 */
[-C--:B------:R-:W-:Y:S01]  /*50a0*/  IMAD.HI.U32 R3, R0, R22.reuse, RZ ;  /* 0x0000001600037227 */ /* 0x080fe200078e00ff */
[----:B------:R-:W-:Y:S03]  /*50b0*/  SHF.R.U32.HI R5, RZ, R61, R5 ;  /* 0x0000003dff057219 */ /* 0x000fe60000011605 */
[----:B------:R-:W-:Y:S01]  /*50c0*/  IMAD.HI.U32 R2, R4, R22, RZ ;  /* 0x0000001604027227 */ /* 0x000fe200078e00ff */
[----:B------:R-:W-:Y:S02]  /*50d0*/  @P2 SHF.R.U32.HI R0, RZ, R23, R3 ;  /* 0x00000017ff002219 */ /* 0x000fe40000011603 */
[----:B------:R-:W-:Y:S02]  /*50e0*/  SHF.R.U32.HI R3, RZ, R65, R6 ;  /* 0x00000041ff037219 */ /* 0x000fe40000011606 */
[----:B------:R-:W-:Y:S01]  /*50f0*/  @P2 SHF.R.U32.HI R4, RZ, R23, R2 ;  /* 0x00000017ff042219 */ /* 0x000fe20000011602 */
[----:B------:R-:W-:Y:S01]  /*5100*/  IMAD R0, R26, R0, RZ ;  /* 0x000000001a007224 */ /* 0x000fe200078e02ff */
[----:B------:R-:W-:Y:S02]  /*5110*/  SEL R3, R29, R3, !P0 ;  /* 0x000000031d037207 */ /* 0x000fe40004000000 */
[----:B------:R-:W-:Y:S01]  /*5120*/  SEL R2, R30, R5, !P3 ;  /* 0x000000051e027207 */ /* 0x000fe20005800000 */
[----:B------:R-:W-:Y:S01]  /*5130*/  IMAD R5, R26, R4, RZ ;  /* 0x000000041a057224 */ /* 0x000fe200078e02ff */
[C---:B------:R-:W-:Y:S01]  /*5140*/  ISETP.GE.AND P0, PT, R3.reuse, R0, PT ;  /* 0x000000000300720c */ /* 0x040fe20003f06270 */
[C---:B------:R-:W-:Y:S03]  /*5150*/  IMAD.HI.U32 R0, R3.reuse, R22, RZ ;  /* 0x0000001603007227 */ /* 0x040fe600078e00ff */
[C---:B------:R-:W-:Y:S02]  /*5160*/  ISETP.GE.OR P0, PT, R2.reuse, R5, P0 ;  /* 0x000000050200720c */ /* 0x040fe40000706670 */
[----:B------:R-:W-:Y:S04]  /*5170*/  SHF.R.U32.HI R0, RZ, R23, R0 ;  /* 0x00000017ff007219 */ /* 0x000fe80000011600 */
[C---:B------:R-:W-:Y:S05]  /*5180*/  SEL R6, R3.reuse, R0, !P2 ;  /* 0x0000000003067207 */ /* 0x040fea0005000000 */
        /* <DEDUP_REMOVED lines=14> */
[----:B------:R-:W-:Y:S07]  /*5270*/  IMAD R29, R3, R24, R29 ;  /* 0x00000018031d7224 */ /* 0x000fee00078e021d */
.L_x_87:
[----:B-1----:R-:W-:Y:S01]  /*5280*/  @!P1 ISETP.NE.AND P0, PT, R8, 0x1, PT ;  /* 0x000000010800980c */ /* 0x002fe20003f05270 */
[----:B------:R-:W-:Y:S01]  /*5290*/  @!P1 IMAD.HI.U32 R2, R29, R9, RZ ;  /* 0x000000091d029227 */ /* 0x000fe200078e00ff */
[----:B------:R-:W-:Y:S01]  /*52a0*/  R2UR UR42, R15 ;  /* 0x000000000f2a72ca */ /* 0x000fe200000e0000 */
[----:B------:R-:W-:Y:S01]  /*52b0*/  BSSY.RECONVERGENT B6, `(.L_x_88) ;  /* 0x0000031000067945 */ /* 0x000fe20003800200 */
[----:B------:R-:W-:Y:S01]  /*52c0*/  R2UR UR41, R14 ;  /* 0x000000000e2972ca */ /* 0x000fe200000e0000 */
[C---:B------:R-:W-:Y:S01]  /*52d0*/  @!P1 IMAD.HI.U32 R0, R30.reuse, R10, RZ ;  /* 0x0000000a1e009227 */ /* 0x040fe200078e00ff */
[----:B------:R-:W-:Y:S02]  /*52e0*/  @!P1 SHF.R.U32.HI R2, RZ, R12, R2 ;  /* 0x0000000cff029219 */ /* 0x000fe40000011602 */
[----:B------:R-:W-:Y:S01]  /*52f0*/  @!P1 ISETP.NE.AND P2, PT, R7, 0x1, PT ;  /* 0x000000010700980c */ /* 0x000fe20003f45270 */
[----:B------:R-:W-:Y:S01]  /*5300*/  VIADD R81, R81, 0x1 ;  /* 0x0000000151517836 */ /* 0x000fe20000000000 */
[----:B------:R-:W-:Y:S02]  /*5310*/  @!P1 SEL R2, R29, R2, !P0 ;  /* 0x000000021d029207 */ /* 0x000fe40004000000 */
[----:B------:R-:W-:Y:S02]  /*5320*/  @!P1 SHF.R.U32.HI R0, RZ, R11, R0 ;  /* 0x0000000bff009219 */ /* 0x000fe40000011600 */
[----:B------:R-:W-:Y:S01]  /*5330*/  LOP3.LUT P0, RZ, R69, 0x1b0, RZ, 0xc0, !PT ;  /* 0x000001b045ff7812 */ /* 0x000fe2000780c0ff */
[----:B------:R-:W-:Y:S01]  /*5340*/  USHF.L.U32 UR42, UR42, 0x7, URZ ;  /* 0x000000072a2a7899 */ /* 0x000fe200080006ff */
[----:B------:R-:W-:Y:S01]  /*5350*/  @!P1 SEL R3, R30, R0, !P2 ;  /* 0x000000001e039207 */ /* 0x000fe20005000000 */
[----:B------:R-:W-:Y:S01]  /*5360*/  USHF.L.U32 UR41, UR41, 0x6, URZ ;  /* 0x0000000629297899 */ /* 0x000fe200080006ff */
[----:B------:R-:W-:Y:S03]  /*5370*/  @P4 SHF.R.U32.HI R70, RZ, 0x10, R17 ;  /* 0x00000010ff464819 */ /* 0x000fe60000011611 */
[----:B------:R-:W-:Y:S02]  /*5380*/  @!P1 IMAD.IADD R0, R2, 0x1, -R3 ;  /* 0x0000000102009824 */ /* 0x000fe400078e0a03 */
[----:B------:R-:W-:Y:S02]  /*5390*/  @!P1 IMAD.IADD R2, R3, 0x1, -R2 ;  /* 0x0000000103029824 */ /* 0x000fe400078e0a02 */
[----:B------:R-:W-:Y:S02]  /*53a0*/  @!P1 IMAD R30, R0, R7, R30 ;  /* 0x00000007001e9224 */ /* 0x000fe400078e021e */
[----:B------:R-:W-:Y:S01]  /*53b0*/  @!P1 IMAD R29, R2, R8, R29 ;  /* 0x00000008021d9224 */ /* 0x000fe200078e021d */
[----:B------:R-:W-:Y:S06]  /*53c0*/  @!P0 BRA `(.L_x_89) ;  /* 0x00000000007c8947 */ /* 0x000fec0003800000 */
[----:B------:R-:W1:Y:S01]  /*53d0*/  LDCU.64 UR8, c[0x4][0x80] ;  /* 0x01001000ff0877ac */ /* 0x000e620008000a00 */
[----:B------:R-:W-:Y:S01]  /*53e0*/  MOV R2, 0x0 ;  /* 0x0000000000027802 */ /* 0x000fe20000000f00 */
[----:B------:R-:W-:Y:S02]  /*53f0*/  HFMA2 R12, -RZ, RZ, 0, 5.9604644775390625e-08 ;  /* 0x00000001ff0c7431 */ /* 0x000fe400000001ff */
[----:B------:R-:W-:Y:S01]  /*5400*/  IMAD.MOV.U32 R8, RZ, RZ, 0x70 ;  /* 0x00000070ff087424 */ /* 0x000fe200078e00ff */
[----:B------:R2:W3:Y:S01]  /*5410*/  LDC.64 R14, c[0x4][R2] ;  /* 0x01000000020e7b82 */ /* 0x0004e20000000a00 */
[----:B------:R-:W4:Y:S01]  /*5420*/  LDCU.64 UR6, c[0x4][0x88] ;  /* 0x01001100ff0677ac */ /* 0x000f220008000a00 */
[----:B------:R-:W-:Y:S01]  /*5430*/  IMAD.MOV.U32 R13, RZ, RZ, RZ ;  /* 0x000000ffff0d7224 */ /* 0x000fe200078e00ff */
[----:B------:R-:W2:Y:S01]  /*5440*/  LDCU.64 UR4, c[0x4][0x8] ;  /* 0x01000100ff0477ac */ /* 0x000ea20008000a00 */
[----:B-1----:R-:W-:Y:S01]  /*5450*/  MOV R5, UR9 ;  /* 0x0000000900057c02 */ /* 0x002fe20008000f00 */
[----:B------:R-:W-:Y:S01]  /*5460*/  IMAD.U32 R4, RZ, RZ, UR8 ;  /* 0x00000008ff047e24 */ /* 0x000fe2000f8e00ff */
[----:B----4-:R-:W-:Y:S01]  /*5470*/  MOV R7, UR7 ;  /* 0x0000000700077c02 */ /* 0x010fe20008000f00 */
[----:B------:R-:W-:Y:S01]  /*5480*/  IMAD.U32 R6, RZ, RZ, UR6 ;  /* 0x00000006ff067e24 */ /* 0x000fe2000f8e00ff */
[----:B--2---:R-:W-:Y:S01]  /*5490*/  MOV R11, UR5 ;  /* 0x00000005000b7c02 */ /* 0x004fe20008000f00 */
[----:B------:R-:W-:Y:S02]  /*54a0*/  IMAD.U32 R10, RZ, RZ, UR4 ;  /* 0x00000004ff0a7e24 */ /* 0x000fe4000f8e00ff */
[----:B------:R-:W-:Y:S07]  /*54b0*/  LEPC R20, `(.L_x_90) ;  /* 0x000000001014794e */ /* 0x000fee0000000000 */
[----:B---3-5:R-:W-:Y:S05]  /*54c0*/  CALL.ABS.NOINC R14 ;  /* 0x000000000e007343 */ /* 0x028fea0003c00000 */
.L_x_90:
[----:B------:R-:W1:Y:S01]  /*54d0*/  LDCU.64 UR8, c[0x4][0x80] ;  /* 0x01001000ff0877ac */ /* 0x000e620008000a00 */
[----:B------:R-:W2:Y:S01]  /*54e0*/  LDC.64 R2, c[0x4][R2] ;  /* 0x0100000002027b82 */ /* 0x000ea20000000a00 */
[----:B------:R-:W-:Y:S02]  /*54f0*/  HFMA2 R12, -RZ, RZ, 0, 5.9604644775390625e-08 ;  /* 0x00000001ff0c7431 */ /* 0x000fe400000001ff */
[----:B------:R-:W-:Y:S02]  /*5500*/  IMAD.MOV.U32 R8, RZ, RZ, 0x70 ;  /* 0x00000070ff087424 */ /* 0x000fe400078e00ff */
[----:B------:R-:W-:Y:S01]  /*5510*/  IMAD.MOV.U32 R13, RZ, RZ, RZ ;  /* 0x000000ffff0d7224 */ /* 0x000fe200078e00ff */
[----:B------:R-:W3:Y:S01]  /*5520*/  LDCU.64 UR6, c[0x4][0x88] ;  /* 0x01001100ff0677ac */ /* 0x000ee20008000a00 */
[----:B------:R-:W4:Y:S01]  /*5530*/  LDCU.64 UR4, c[0x4][0x8] ;  /* 0x01000100ff0477ac */ /* 0x000f220008000a00 */
[----:B-1----:R-:W-:Y:S02]  /*5540*/  MOV R4, UR8 ;  /* 0x0000000800047c02 */ /* 0x002fe40008000f00 */
[----:B------:R-:W-:Y:S02]  /*5550*/  MOV R5, UR9 ;  /* 0x0000000900057c02 */ /* 0x000fe40008000f00 */
[----:B---3--:R-:W-:Y:S01]  /*5560*/  MOV R7, UR7 ;  /* 0x0000000700077c02 */ /* 0x008fe20008000f00 */
[----:B------:R-:W-:Y:S01]  /*5570*/  IMAD.U32 R6, RZ, RZ, UR6 ;  /* 0x00000006ff067e24 */ /* 0x000fe2000f8e00ff */
[----:B----4-:R-:W-:Y:S01]  /*5580*/  MOV R11, UR5 ;  /* 0x00000005000b7c02 */ /* 0x010fe20008000f00 */
[----:B------:R-:W-:Y:S02]  /*5590*/  IMAD.U32 R10, RZ, RZ, UR4 ;  /* 0x00000004ff0a7e24 */ /* 0x000fe4000f8e00ff */
[----:B------:R-:W-:Y:S07]  /*55a0*/  LEPC R20, `(.L_x_89) ;  /* 0x000000001014794e */ /* 0x000fee0000000000 */
[----:B--2---:R-:W-:Y:S05]  /*55b0*/  CALL.ABS.NOINC R2 ;  /* 0x0000000002007343 */ /* 0x004fea0003c00000 */
.L_x_89:
[----:B------:R-:W-:Y:S05]  /*55c0*/  BSYNC.RECONVERGENT B6 ;  /* 0x0000000000067941 */ /* 0x000fea0003800200 */
.L_x_88:
[----:B------:R-:W-:Y:S01]  /*55d0*/  ISETP.NE.U32.AND P4, PT, R58, RZ, PT ;  /* 0x000000ff3a00720c */ /* 0x000fe20003f85070 */
[----:B------:R-:W-:Y:S01]  /*55e0*/  UISETP.NE.AND UP2, UPT, UR50, URZ, UPT ;  /* 0x000000ff3200728c */ /* 0x000fe2000bf45270 */
[----:B------:R-:W-:Y:S01]  /*55f0*/  ISETP.NE.U32.AND P2, PT, RZ, UR38, PT ;  /* 0x00000026ff007c0c */ /* 0x000fe2000bf45070 */
[----:B------:R-:W-:Y:S01]  /*5600*/  UISETP.NE.U32.AND UP1, UPT, UR44, URZ, UPT ;  /* 0x000000ff2c00728c */ /* 0x000fe2000bf25070 */
[----:B------:R-:W-:Y:S01]  /*5610*/  ISETP.NE.AND.EX P4, PT, R59, RZ, PT, P4 ;  /* 0x000000ff3b00720c */ /* 0x000fe20003f85340 */
[----:B------:R-:W-:Y:S01]  /*5620*/  UPLOP3.LUT UP0, UPT, UPT, UPT, UPT, 0x40, 0x4 ;  /* 0x000000000004789c */ /* 0x000fe20003f0e870 */
[----:B------:R-:W-:Y:S01]  /*5630*/  ISETP.NE.AND.EX P2, PT, RZ, UR39, PT, P2 ;  /* 0x00000027ff007c0c */ /* 0x000fe2000bf45320 */
[----:B------:R-:W-:Y:S01]  /*5640*/  UISETP.NE.AND.EX UP1, UPT, UR45, URZ, UPT, UP1 ;  /* 0x000000ff2d00728c */ /* 0x000fe2000bf25310 */
[----:B------:R-:W-:Y:S04]  /*5650*/  PLOP3.LUT P1, PT, PT, PT, UP2, 0x80, 0x8 ;  /* 0x000000000008781c */ /* 0x000fe80003f2f028 */
[----:B------:R-:W-:Y:S06]  /*5660*/  @UP2 UPLOP3.LUT UP0, UPT, UPT, UPT, UP1, 0x80, 0x8 ;  /* 0x000000000008289c */ /* 0x000fec0003f0f010 */
[----:B------:R-:W-:Y:S01]  /*5670*/  PLOP3.LUT P0, PT, PT, PT, UP0, 0x80, 0x8 ;  /* 0x000000000008781c */ /* 0x000fe20003f0f008 */
[----:B------:R-:W-:Y:S01]  /*5680*/  @!UPT UIADD3 URZ, UPT, UPT, URZ, URZ, URZ ;  /* 0x000000fffffff290 */ /* 0x000fe2000fffe0ff */
[----:B------:R-:W-:Y:S11]  /*5690*/  BRA.U !UP1, `(.L_x_91) ;  /* 0x0000000109387547 */ /* 0x000ff6000b800000 */
[----:B------:R-:W-:Y:S01]  /*56a0*/  UISETP.NE.U32.AND UP0, UPT, UR38, URZ, UPT ;  /* 0x000000ff2600728c */ /* 0x000fe2000bf05070 */
[----:B------:R-:W-:Y:S02]  /*56b0*/  HFMA2 R0, -RZ, RZ, 0, 5.9604644775390625e-08 ;  /* 0x00000001ff007431 */ /* 0x000fe400000001ff */
[----:B------:R-:W-:Y:S01]  /*56c0*/  IMAD.MOV.U32 R64, RZ, RZ, 0x1 ;  /* 0x00000001ff407424 */ /* 0x000fe200078e00ff */
[----:B------:R-:W-:Y:S06]  /*56d0*/  UISETP.NE.AND.EX UP0, UPT, UR39, URZ, UPT, UP0 ;  /* 0x000000ff2700728c */ /* 0x000fec000bf05300 */
[----:B------:R-:W-:Y:S05]  /*56e0*/  PLOP3.LUT P3, PT, PT, PT, UP0, 0x80, 0x8 ;  /* 0x000000000008781c */ /* 0x000fea0003f6f008 */
[----:B------:R-:W1:Y:S01]  /*56f0*/  @UP0 LDCU.64 UR6, c[0x0][0x888] ;  /* 0x00011100ff0607ac */ /* 0x000e620008000a00 */
[----:B------:R-:W-:Y:S07]  /*5700*/  @UP0 UIMAD UR4, UR36, UR44, URZ ;  /* 0x0000002c240402a4 */ /* 0x000fee000f8e02ff */
[----:B------:R-:W-:Y:S01]  /*5710*/  @!P3 PRMT R64, R0, 0x7610, R64 ;  /* 0x000076100040b816 */ /* 0x000fe20000000040 */
[----:B-1----:R-:W-:Y:S03]  /*5720*/  @UP0 UIMAD.WIDE UR6, UR4, 0x4, UR6 ;  /* 0x00000004040608a5 */ /* 0x002fe6000f8e0206 */
[----:B------:R-:W1:Y:S03]  /*5730*/  @!UP0 LDCU UR4, c[0x0][0x880] ;  /* 0x00011000ff0487ac */ /* 0x000e660008000800 */
[----:B------:R-:W-:Y:S01]  /*5740*/  IMAD.U32 R2, RZ, RZ, UR6 ;  /* 0x00000006ff027e24 */ /* 0x000fe2000f8e00ff */
[----:B------:R-:W-:Y:S05]  /*5750*/  MOV R3, UR7 ;  /* 0x0000000700037c02 */ /* 0x000fea0008000f00 */
[----:B-----5:R2:W5:Y:S02]  /*5760*/  @P3 LDG.E R35, desc[UR46][R2.64] ;  /* 0x0000002e02233981 */ /* 0x020564000c1e1900 */
[----:B-12---:R-:W-:Y:S02]  /*5770*/  @!P3 IMAD.U32 R35, RZ, RZ, UR4 ;  /* 0x00000004ff23be24 */ /* 0x006fe4000f8e00ff */
.L_x_91:
[----:B------:R-:W-:Y:S05]  /*5780*/  @!P4 BRA `(.L_x_92) ;  /* 0x000000000020c947 */ /* 0x000fea0003800000 */
[----:B------:R-:W-:Y:S04]  /*5790*/  ISETP.NE.U32.AND P3, PT, R56, RZ, PT ;  /* 0x000000ff3800720c */ /* 0x000fe80003f65070 */
[----:B------:R-:W-:Y:S11]  /*57a0*/  ISETP.NE.AND.EX P3, PT, R57, RZ, PT, P3 ;  /* 0x000000ff3900720c */ /* 0x000ff60003f65330 */
[----:B------:R-:W-:Y:S02]  /*57b0*/  @!UPT UIADD3 URZ, UPT, UPT, URZ, URZ, URZ ;  /* 0x000000fffffff290 */ /* 0x000fe4000fffe0ff */
[----:B------:R-:W1:Y:S01]  /*57c0*/  @P3 LDC.64 R2, c[0x0][0x8a8] ;  /* 0x00022a00ff023b82 */ /* 0x000e620000000a00 */
[----:B------:R-:W-:Y:S04]  /*57d0*/  @P3 IMAD R0, R58, UR36, RZ ;  /* 0x000000243a003c24 */ /* 0x000fe8000f8e02ff */
[----:B-1----:R-:W-:Y:S05]  /*57e0*/  @P3 IMAD.WIDE R2, R0, 0x4, R2 ;  /* 0x0000000400023825 */ /* 0x002fea00078e0202 */
[----:B-----5:R1:W5:Y:S02]  /*57f0*/  @P3 LDG.E R33, desc[UR46][R2.64] ;  /* 0x0000002e02213981 */ /* 0x020364000c1e1900 */
[----:B-1----:R-:W2:Y:S02]  /*5800*/  @!P3 LDC R33, c[0x0][0x8a0] ;  /* 0x00022800ff21bb82 */ /* 0x002ea40000000800 */
.L_x_92:
[----:B-----5:R-:W-:Y:S01]  /*5810*/  FSETP.NEU.AND P3, PT, R35, RZ, PT ;  /* 0x000000ff2300720b */ /* 0x020fe20003f6d000 */
[----:B------:R-:W-:Y:S01]  /*5820*/  BSSY B1, `(.L_x_93) ;  /* 0x0000039000017945 */ /* 0x000fe20003800000 */
[----:B------:R-:W-:Y:S01]  /*5830*/  SEL R3, RZ, 0xffffffff, P2 ;  /* 0xffffffffff037807 */ /* 0x000fe20001000000 */
[----:B------:R-:W-:Y:S01]  /*5840*/  IMAD.MOV.U32 R86, RZ, RZ, 0x1 ;  /* 0x00000001ff567424 */ /* 0x000fe200078e00ff */
[----:B------:R-:W-:Y:S01]  /*5850*/  @P1 LOP3.LUT P2, RZ, R64, 0xff, RZ, 0xc0, !PT ;  /* 0x000000ff40ff1812 */ /* 0x000fe2000784c0ff */
[----:B------:R-:W-:Y:S01]  /*5860*/  IMAD R34, R31, 0x40, R32 ;  /* 0x000000401f227824 */ /* 0x000fe200078e0220 */
[----:B------:R-:W-:Y:S01]  /*5870*/  @P1 SEL R0, RZ, 0xffffffff, P3 ;  /* 0xffffffffff001807 */ /* 0x000fe20001800000 */
[----:B------:R-:W-:Y:S01]  /*5880*/  IMAD R82, R77, -0x10, R75 ;  /* 0xfffffff04d527824 */ /* 0x000fe200078e024b */
[----:B------:R-:W-:Y:S01]  /*5890*/  LOP3.LUT R73, R73, 0x1, RZ, 0x3c, !PT ;  /* 0x0000000149497812 */ /* 0x000fe200078e3cff */
[----:B------:R-:W-:Y:S01]  /*58a0*/  IMAD.MOV.U32 R85, RZ, RZ, RZ ;  /* 0x000000ffff557224 */ /* 0x000fe200078e00ff */
[----:B------:R-:W-:Y:S02]  /*58b0*/  @P0 SEL R0, R3, R0, !P2 ;  /* 0x0000000003000207 */ /* 0x000fe40005000000 */
[----:B------:R-:W-:Y:S02]  /*58c0*/  CS2R R54, SRZ ;  /* 0x0000000000367805 */ /* 0x000fe4000001ff00 */
[----:B------:R-:W-:Y:S02]  /*58d0*/  LEA R84, R31, UR48, 0x3 ;  /* 0x000000301f547c11 */ /* 0x000fe4000f8e18ff */
[----:B------:R-:W-:Y:S02]  /*58e0*/  CS2R R52, SRZ ;  /* 0x0000000000347805 */ /* 0x000fe4000001ff00 */
[----:B------:R-:W-:Y:S02]  /*58f0*/  @P1 LOP3.LUT R0, R0, 0x1, RZ, 0xc0, !PT ;  /* 0x0000000100001812 */ /* 0x000fe400078ec0ff */
[----:B------:R-:W-:Y:S02]  /*5900*/  CS2R R50, SRZ ;  /* 0x0000000000327805 */ /* 0x000fe4000001ff00 */
[----:B------:R-:W-:Y:S02]  /*5910*/  PLOP3.LUT P2, PT, PT, PT, UP1, 0x80, 0x8 ;  /* 0x000000000008781c */ /* 0x000fe40003f4f018 */
[----:B------:R-:W-:Y:S02]  /*5920*/  CS2R R48, SRZ ;  /* 0x0000000000307805 */ /* 0x000fe4000001ff00 */
[----:B------:R-:W-:Y:S02]  /*5930*/  ISETP.NE.U32.OR P5, PT, R0, 0x1, !P1 ;  /* 0x000000010000780c */ /* 0x000fe40004fa5470 */
[----:B------:R-:W-:Y:S02]  /*5940*/  CS2R R46, SRZ ;  /* 0x00000000002e7805 */ /* 0x000fe4000001ff00 */
[----:B------:R-:W-:Y:S02]  /*5950*/  LOP3.LUT P4, R80, R64, 0xff, RZ, 0xc0, !PT ;  /* 0x000000ff40507812 */ /* 0x000fe4000788c0ff */
[----:B------:R-:W-:Y:S02]  /*5960*/  CS2R R44, SRZ ;  /* 0x00000000002c7805 */ /* 0x000fe4000001ff00 */
[----:B------:R-:W-:Y:S02]  /*5970*/  SEL R2, RZ, 0xffffffff, P3 ;  /* 0xffffffffff027807 */ /* 0x000fe40001800000 */
[----:B------:R-:W-:Y:S02]  /*5980*/  CS2R R42, SRZ ;  /* 0x00000000002a7805 */ /* 0x000fe4000001ff00 */
[----:B------:R-:W-:Y:S02]  /*5990*/  P2R R83, PR, RZ, 0x20 ;  /* 0x00000020ff537803 */ /* 0x000fe40000000000 */
[----:B------:R-:W-:Y:S02]  /*59a0*/  CS2R R40, SRZ ;  /* 0x0000000000287805 */ /* 0x000fe4000001ff00 */
[----:B------:R-:W-:Y:S02]  /*59b0*/  @P2 SEL R2, R3, R2, !P4 ;  /* 0x0000000203022207 */ /* 0x000fe40006000000 */
[----:B------:R-:W-:Y:S02]  /*59c0*/  @P5 SHF.L.U32 R0, R73, 0x1f, RZ ;  /* 0x0000001f49005819 */ /* 0x000fe400000006ff */
[----:B------:R-:W-:Y:S02]  /*59d0*/  LOP3.LUT R2, R2, 0x1, RZ, 0xc0, !PT ;  /* 0x0000000102027812 */ /* 0x000fe400078ec0ff */
[----:B------:R1:W3:Y:S02]  /*59e0*/  @P5 SYNCS.PHASECHK.TRANS64.TRYWAIT P1, [UR48+0x70], R0 ;  /* 0x00007000ff0055a7 */ /* 0x0002e40008021130 */
[----:B------:R-:W-:Y:S04]  /*59f0*/  ISETP.NE.U32.AND P2, PT, R2, 0x1, PT ;  /* 0x000000010200780c */ /* 0x000fe80003f45070 */
[----:B------:R-:W-:Y:S02]  /*5a00*/  P2R R87, PR, RZ, 0x4 ;  /* 0x00000004ff577803 */ /* 0x000fe40000000000 */
[----:B-1----:R-:W-:Y:S04]  /*5a10*/  SHF.L.U32 R0, R72, 0x1f, RZ ;  /* 0x0000001f48007819 */ /* 0x002fe800000006ff */
[----:B------:R1:W4:Y:S01]  /*5a20*/  SYNCS.PHASECHK.TRANS64.TRYWAIT P0, [R84+URZ+0xe0], R0 ;  /* 0x0000e000540075a7 */ /* 0x00032200080011ff */
[----:B---3--:R-:W-:Y:S01]  /*5a30*/  @P5 SEL R86, RZ, 0x1, !P1 ;  /* 0x00000001ff565807 */ /* 0x008fe20004800000 */
[----:B-1----:R-:W-:Y:S06]  /*5a40*/  @!P5 BRA `(.L_x_94) ;  /* 0x000000000058d947 */ /* 0x002fec0003800000 */
[----:B------:R-:W-:Y:S01]  /*5a50*/  IMAD.MOV.U32 R54, RZ, RZ, RZ ;  /* 0x000000ffff367224 */ /* 0x000fe200078e00ff */
[----:B------:R-:W-:Y:S01]  /*5a60*/  ISETP.NE.AND P1, PT, R86, RZ, PT ;  /* 0x000000ff5600720c */ /* 0x000fe20003f25270 */
[----:B------:R-:W-:Y:S01]  /*5a70*/  BSSY B0, `(.L_x_95) ;  /* 0x000000c000007945 */ /* 0x000fe20003800000 */
[----:B------:R-:W-:Y:S02]  /*5a80*/  CS2R R42, SRZ ;  /* 0x00000000002a7805 */ /* 0x000fe4000001ff00 */
[----:B------:R-:W-:Y:S02]  /*5a90*/  CS2R R40, SRZ ;  /* 0x0000000000287805 */ /* 0x000fe4000001ff00 */
[----:B------:R-:W-:Y:S02]  /*5aa0*/  CS2R R46, SRZ ;  /* 0x00000000002e7805 */ /* 0x000fe4000001ff00 */
[----:B------:R-:W-:Y:S02]  /*5ab0*/  CS2R R44, SRZ ;  /* 0x00000000002c7805 */ /* 0x000fe4000001ff00 */
[----:B------:R-:W-:Y:S02]  /*5ac0*/  CS2R R50, SRZ ;  /* 0x0000000000327805 */ /* 0x000fe4000001ff00 */
[----:B------:R-:W-:Y:S02]  /*5ad0*/  CS2R R48, SRZ ;  /* 0x0000000000307805 */ /* 0x000fe4000001ff00 */
[----:B------:R-:W-:Y:S01]  /*5ae0*/  CS2R R52, SRZ ;  /* 0x0000000000347805 */ /* 0x000fe2000001ff00 */
[----:B------:R-:W-:Y:S06]  /*5af0*/  @P1 BRA `(.L_x_96) ;  /* 0x00000000000c1947 */ /* 0x000fec0003800000 */
[----:B------:R-:W-:Y:S04]  /*5b00*/  SHF.L.U32 R3, R73, 0x1f, RZ ;  /* 0x0000001f49037819 */ /* 0x000fe800000006ff */
[----:B------:R-:W1:Y:S02]  /*5b10*/  SYNCS.PHASECHK.TRANS64.TRYWAIT P1, [UR48+0x70], R3 ;  /* 0x00007003ff0075a7 */ /* 0x000e640008021130 */
[----:B-1----:R-:W-:Y:S05]  /*5b20*/  @!P1 BRA `(.L_x_97) ;  /* 0x0000002800ac9947 */ /* 0x002fea0003800000 */
.L_x_96:
[----:B------:R-:W-:Y:S05]  /*5b30*/  BSYNC B0 ;  /* 0x0000000000007941 */ /* 0x000fea0003800000 */
.L_x_95:
[----:B------:R-:W-:Y:S01]  /*5b40*/  ISETP.NE.AND P1, PT, R87, RZ, PT ;  /* 0x000000ff5700720c */ /* 0x000fe20003f25270 */
[----:B------:R-:W-:Y:S11]  /*5b50*/  HFMA2 R85, -RZ, RZ, 0, 5.9604644775390625e-08 ;  /* 0x00000001ff557431 */ /* 0x000ff600000001ff */
[----:B------:R-:W-:Y:S01]  /*5b60*/  @!UPT UIADD3 URZ, UPT, UPT, URZ, URZ, URZ ;  /* 0x000000fffffff290 */ /* 0x000fe2000fffe0ff */
[----:B------:R3:W1:Y:S04]  /*5b70*/  @P1 LDS.128 R40, [R76] ;  /* 0x000000004c281984 */ /* 0x0006680000000c00 */
[----:B------:R3:W1:Y:S04]  /*5b80*/  @P1 LDS.128 R44, [R75+0x10] ;  /* 0x000010004b2c1984 */ /* 0x0006680000000c00 */
[----:B------:R3:W1:Y:S04]  /*5b90*/  @P1 LDS.128 R48, [R74+0x20] ;  /* 0x000020004a301984 */ /* 0x0006680000000c00 */
[----:B------:R3:W1:Y:S02]  /*5ba0*/  @P1 LDS.128 R52, [R82+0x30] ;  /* 0x0000300052341984 */ /* 0x0006640000000c00 */
.L_x_94:
[----:B------:R-:W-:Y:S05]  /*5bb0*/  BSYNC B1 ;  /* 0x0000000000017941 */ /* 0x000fea0003800000 */
.L_x_93:
[----:B-1----:R-:W-:Y:S04]  /*5bc0*/  SHF.R.U32.HI R2, RZ, 0x15, R34 ;  /* 0x00000015ff027819 */ /* 0x002fe80000011622 */
[----:B------:R-:W-:Y:S01]  /*5bd0*/  LOP3.LUT P1, RZ, R2, 0x3, R68, 0x48, !PT ;  /* 0x0000000302ff7812 */ /* 0x000fe20007824844 */
[----:B------:R-:W-:Y:S01]  /*5be0*/  @!UPT UIADD3 URZ, UPT, UPT, URZ, URZ, URZ ;  /* 0x000000fffffff290 */ /* 0x000fe2000fffe0ff */
[----:B----4-:R-:W-:Y:S11]  /*5bf0*/  @P0 BRA `(.L_x_98) ;  /* 0x0000000000080947 */ /* 0x010ff60003800000 */
[----:B------:R-:W1:Y:S02]  /*5c00*/  SYNCS.PHASECHK.TRANS64.TRYWAIT P0, [R84+URZ+0xe0], R0 ;  /* 0x0000e000540075a7 */ /* 0x000e6400080011ff */
[----:B-1----:R-:W-:Y:S05]  /*5c10*/  @!P0 BRA `(.L_x_99) ;  /* 0x0000002800888947 */ /* 0x002fea0003800000 */
.L_x_98:
[----:B------:R-:W-:Y:S05]  /*5c20*/  @!P1 BRA `(.L_x_100) ;  /* 0x0000000000409947 */ /* 0x000fea0003800000 */
[----:B------:R-:W4:Y:S01]  /*5c30*/  LDCU.64 UR8, c[0x4][0x70] ;  /* 0x01000e00ff0877ac */ /* 0x000f220008000a00 */
[----:B------:R-:W-:Y:S01]  /*5c40*/  MOV R3, 0x0 ;  /* 0x0000000000037802 */ /* 0x000fe20000000f00 */
[----:B------:R-:W-:Y:S02]  /*5c50*/  HFMA2 R12, -RZ, RZ, 0, 5.9604644775390625e-08 ;  /* 0x00000001ff0c7431 */ /* 0x000fe400000001ff */
[----:B------:R-:W-:Y:S02]  /*5c60*/  IMAD.MOV.U32 R8, RZ, RZ, 0x192 ;  /* 0x00000192ff087424 */ /* 0x000fe400078e00ff */
[----:B------:R-:W-:Y:S01]  /*5c70*/  IMAD.MOV.U32 R13, RZ, RZ, RZ ;  /* 0x000000ffff0d7224 */ /* 0x000fe200078e00ff */
[----:B------:R-:W5:Y:S01]  /*5c80*/  LDCU.64 UR6, c[0x4][0x78] ;  /* 0x01000f00ff0677ac */ /* 0x000f620008000a00 */
[----:B------:R-:W1:Y:S01]  /*5c90*/  LDC.64 R2, c[0x4][R3] ;  /* 0x0100000003027b82 */ /* 0x000e620000000a00 */
[----:B------:R-:W2:Y:S01]  /*5ca0*/  LDCU.64 UR4, c[0x4][0x10] ;  /* 0x01000200ff0477ac */ /* 0x000ea20008000a00 */
[----:B----4-:R-:W-:Y:S01]  /*5cb0*/  MOV R5, UR9 ;  /* 0x0000000900057c02 */ /* 0x010fe20008000f00 */
[----:B------:R-:W-:Y:S01]  /*5cc0*/  IMAD.U32 R4, RZ, RZ, UR8 ;  /* 0x00000008ff047e24 */ /* 0x000fe2000f8e00ff */
[----:B-----5:R-:W-:Y:S01]  /*5cd0*/  MOV R7, UR7 ;  /* 0x0000000700077c02 */ /* 0x020fe20008000f00 */
[----:B------:R-:W-:Y:S01]  /*5ce0*/  IMAD.U32 R6, RZ, RZ, UR6 ;  /* 0x00000006ff067e24 */ /* 0x000fe2000f8e00ff */
[----:B--2---:R-:W-:Y:S01]  /*5cf0*/  MOV R11, UR5 ;  /* 0x00000005000b7c02 */ /* 0x004fe20008000f00 */
[----:B------:R-:W-:Y:S02]  /*5d00*/  IMAD.U32 R10, RZ, RZ, UR4 ;  /* 0x00000004ff0a7e24 */ /* 0x000fe4000f8e00ff */
[----:B------:R-:W-:Y:S07]  /*5d10*/  LEPC R20, `(.L_x_100) ;  /* 0x000000001014794e */ /* 0x000fee0000000000 */
[----:B-1-3--:R-:W-:Y:S05]  /*5d20*/  CALL.ABS.NOINC R2 ;  /* 0x0000000002007343 */ /* 0x00afea0003c00000 */
.L_x_100:
[----:B------:R-:W-:Y:S05]  /*5d30*/  WARPSYNC.ALL ;  /* 0x0000000000007948 */ /* 0x000fea0003800000 */
[----:B------:R-:W-:Y:S01]  /*5d40*/  R2UR UR4, R34 ;  /* 0x00000000220472ca */ /* 0x000fe200000e0000 */
[----:B------:R-:W-:Y:S01]  /*5d50*/  BSSY.RECONVERGENT B0, `(.L_x_101) ;  /* 0x0000039000007945 */ /* 0x000fe20003800200 */
[----:B------:R-:W-:Y:S11]  /*5d60*/  ISETP.NE.AND P0, PT, R78, RZ, PT ;  /* 0x000000ff4e00720c */ /* 0x000ff60003f05270 */
[----:B------:R-:W1:Y:S02]  /*5d70*/  LDTM.x16 R4, tmem[UR4] ;  /* 0x00000004000479ee */ /* 0x000e640008240000 */
[C---:B-12---:R-:W-:Y:S01]  /*5d80*/  FMUL R0, R33.reuse, R4 ;  /* 0x0000000421007220 */ /* 0x046fe20000400000 */
[C---:B------:R-:W-:Y:S01]  /*5d90*/  FMUL R2, R33.reuse, R5 ;  /* 0x0000000521027220 */ /* 0x040fe20000400000 */
[C---:B------:R-:W-:Y:S01]  /*5da0*/  FMUL R3, R33.reuse, R6 ;  /* 0x0000000621037220 */ /* 0x040fe20000400000 */
[----:B------:R-:W-:Y:S01]  /*5db0*/  FMUL R7, R33, R7 ;  /* 0x0000000721077220 */ /* 0x000fe20000400000 */
[----:B------:R-:W-:Y:S01]  /*5dc0*/  FFMA R36, R35, R40, R0 ;  /* 0x0000002823247223 */ /* 0x000fe20000000000 */
        /* <DEDUP_REMOVED lines=10> */
[----:B------:R1:W-:Y:S01]  /*5e70*/  STS.128 [R76], R36 ;  /* 0x000000244c007388 */ /* 0x0003e20000000c00 */
        /* <DEDUP_REMOVED lines=8> */
[----:B------:R1:W-:Y:S01]  /*5f00*/  STS.128 [R75+0x10], R4 ;  /* 0x000010044b007388 */ /* 0x0003e20000000c00 */
[----:B------:R-:W-:Y:S01]  /*5f10*/  FMUL R13, R33, R17 ;  /* 0x00000011210d7220 */ /* 0x000fe20000400000 */
[----:B------:R-:W-:Y:S01]  /*5f20*/  FFMA R10, R35, R50, R10 ;  /* 0x00000032230a7223 */ /* 0x000fe2000000000a */
[----:B------:R-:W-:Y:S01]  /*5f30*/  FMUL R14, R33, R18 ;  /* 0x00000012210e7220 */ /* 0x000fe20000400000 */
[----:B------:R-:W-:Y:S01]  /*5f40*/  FFMA R11, R35, R51, R15 ;  /* 0x00000033230b7223 */ /* 0x000fe2000000000f */
[----:B------:R-:W-:Y:S01]  /*5f50*/  FMUL R19, R33, R19 ;  /* 0x0000001321137220 */ /* 0x000fe20000400000 */
[C---:B------:R-:W-:Y:S01]  /*5f60*/  FFMA R12, R35.reuse, R52, R12 ;  /* 0x00000034230c7223 */ /* 0x040fe2000000000c */
[C---:B------:R-:W-:Y:S01]  /*5f70*/  FFMA R13, R35.reuse, R53, R13 ;  /* 0x00000035230d7223 */ /* 0x040fe2000000000d */
[C---:B------:R-:W-:Y:S01]  /*5f80*/  FFMA R14, R35.reuse, R54, R14 ;  /* 0x00000036230e7223 */ /* 0x040fe2000000000e */
[----:B------:R1:W-:Y:S01]  /*5f90*/  STS.128 [R74+0x20], R8 ;  /* 0x000020084a007388 */ /* 0x0003e20000000c00 */
[----:B------:R-:W-:Y:S05]  /*5fa0*/  FFMA R15, R35, R55, R19 ;  /* 0x00000037230f7223 */ /* 0x000fea0000000013 */
[----:B------:R1:W-:Y:S01]  /*5fb0*/  STS.128 [R82+0x30], R12 ;  /* 0x0000300c52007388 */ /* 0x0003e20000000c00 */
[----:B------:R-:W-:Y:S01]  /*5fc0*/  @!PT LDS RZ, [RZ] ;  /* 0x00000000fffff984 */ /* 0x000fe20000000800 */
[----:B------:R-:W-:Y:S01]  /*5fd0*/  @!PT LDS RZ, [RZ] ;  /* 0x00000000fffff984 */ /* 0x000fe20000000800 */
[----:B------:R-:W-:Y:S01]  /*5fe0*/  @!PT LDS RZ, [RZ] ;  /* 0x00000000fffff984 */ /* 0x000fe20000000800 */
[----:B------:R-:W-:Y:S01]  /*5ff0*/  @!PT LDS RZ, [RZ] ;  /* 0x00000000fffff984 */ /* 0x000fe20000000800 */
[----:B------:R2:W-:Y:S06]  /*6000*/  MEMBAR.ALL.CTA ;  /* 0x0000000000007992 */ /* 0x0005ec0000008000 */
[----:B--2---:R-:W2:Y:S02]  /*6010*/  FENCE.VIEW.ASYNC.S ;  /* 0x00000000000073c6 */ /* 0x004ea40000000000 */
[----:B--2---:R-:W-:Y:S06]  /*6020*/  BAR.SYNC.DEFER_BLOCKING 0x1, 0x80 ;  /* 0x0042000000007b1d */ /* 0x004fec0000010000 */
[----:B------:R-:W-:Y:S05]  /*6030*/  @P0 BRA `(.L_x_102) ;  /* 0x0000000000280947 */ /* 0x000fea0003800000 */
[----:B------:R-:W-:Y:S02]  /*6040*/  UIADD3 UR4, UPT, UPT, UR48, 0x200, URZ ;  /* 0x0000020030047890 */ /* 0x000fe4000fffe0ff */
[----:B------:R-:W-:Y:S01]  /*6050*/  UIADD3 UR6, UP0, UPT, UR52, 0x680, URZ ;  /* 0x0000068034067890 */ /* 0x000fe2000ff1e0ff */
[----:B------:R-:W-:Y:S03]  /*6060*/  UMOV UR43, UR36 ;  /* 0x00000024002b7c82 */ /* 0x000fe60008000000 */
[----:B------:R-:W-:Y:S01]  /*6070*/  MOV R69, UR4 ;  /* 0x0000000400457c02 */ /* 0x000fe20008000f00 */
[----:B------:R-:W-:Y:S03]  /*6080*/  UIADD3.X UR7, UPT, UPT, URZ, UR53, URZ, UP0, !UPT ;  /* 0x00000035ff077290 */ /* 0x000fe600087fe4ff */
[----:B------:R-:W-:Y:S11]  /*6090*/  R2UR UR40, R69 ;  /* 0x00000000452872ca */ /* 0x000ff600000e0000 */
[----:B------:R-:W-:Y:S02]  /*60a0*/  @!UPT UIADD3 URZ, UPT, UPT, URZ, URZ, URZ ;  /* 0x000000fffffff290 */ /* 0x000fe4000fffe0ff */
[----:B------:R2:W-:Y:S01]  /*60b0*/  UTMASTG.3D [UR40], [UR6] ;  /* 0x00000028060073b5 */ /* 0x0005e20008010000 */
[----:B------:R0:W-:Y:S01]  /*60c0*/  UTMACMDFLUSH ;  /* 0x00000000000079b7 */ /* 0x0001e20000000000 */
[----:B--2---:R-:W-:Y:S04]  /*60d0*/  DEPBAR.LE SB0, 0x1 ;  /* 0x000080400000791a */ /* 0x004fe80000000000 */
.L_x_102:
[----:B------:R-:W-:Y:S05]  /*60e0*/  BSYNC.RECONVERGENT B0 ;  /* 0x0000000000007941 */ /* 0x000fea0003800200 */
.L_x_101:
[----:B------:R-:W-:Y:S01]  /*60f0*/  BAR.SYNC.DEFER_BLOCKING 0x1, 0x80 ;  /* 0x0042000000007b1d */ /* 0x000fe20000010000 */
[----:B------:R-:W-:Y:S01]  /*6100*/  ISETP.NE.AND P1, PT, R83, RZ, PT ;  /* 0x000000ff5300720c */ /* 0x000fe20003f25270 */
[----:B------:R-:W-:Y:S01]  /*6110*/  UISETP.NE.AND UP0, UPT, UR49, URZ, UPT ;  /* 0x000000ff3100728c */ /* 0x000fe2000bf05270 */
[----:B------:R-:W-:Y:S11]  /*6120*/  LEA R2, R85, UR48, 0x3 ;  /* 0x0000003055027c11 */ /* 0x000ff6000f8e18ff */
[----:B------:R-:W-:Y:S01]  /*6130*/  @P1 SHF.L.U32 R3, R73, 0x1f, RZ ;  /* 0x0000001f49031819 */ /* 0x000fe200000006ff */
[----:B------:R-:W-:Y:S06]  /*6140*/  BRA.U !UP0, `(.L_x_103) ;  /* 0x0000000108247547 */ /* 0x000fec000b800000 */
[----:B-1----:R-:W-:Y:S01]  /*6150*/  IMAD.U32 R4, RZ, RZ, UR51 ;  /* 0x00000033ff047e24 */ /* 0x002fe2000f8e00ff */
[----:B------:R-:W-:Y:S01]  /*6160*/  MOV R0, UR37 ;  /* 0x0000002500007c02 */ /* 0x000fe20008000f00 */
[----:B------:R-:W-:Y:S03]  /*6170*/  UIADD3 UR51, UPT, UPT, UR51, 0x1, URZ ;  /* 0x0000000133337890 */ /* 0x000fe6000fffe0ff */
[----:B------:R-:W-:Y:S01]  /*6180*/  @P1 LEA R4, R4, UR48, 0x3 ;  /* 0x0000003004041c11 */ /* 0x000fe2000f8e18ff */
[----:B------:R-:W-:Y:S04]  /*6190*/  UISETP.NE.AND UP0, UPT, UR51, 0x4, UPT ;  /* 0x000000043300788c */ /* 0x000fe8000bf05270 */
[----:B------:R-:W-:Y:S01]  /*61a0*/  @P1 VIADD R4, R4, 0x90 ;  /* 0x0000009004041836 */ /* 0x000fe20000000000 */
[----:B------:R-:W-:Y:S04]  /*61b0*/  USEL UR51, UR51, URZ, UP0 ;  /* 0x000000ff33337287 */ /* 0x000fe80008000000 */
[----:B------:R-:W-:Y:S04]  /*61c0*/  @P1 PRMT R0, R0, 0x654, R4 ;  /* 0x0000065400001816 */ /* 0x000fe80000000004 */
[----:B------:R2:W-:Y:S04]  /*61d0*/  @P1 SYNCS.ARRIVE.TRANS64.RED.A1T0 RZ, [R0+URZ], RZ ;  /* 0x000000ff00ff19a7 */ /* 0x0005e800081004ff */
.L_x_103:
[----:B------:R-:W4:Y:S01]  /*61e0*/  @P1 SYNCS.PHASECHK.TRANS64.TRYWAIT P0, [R2+URZ+0x70], R3 ;  /* 0x00007003020015a7 */ /* 0x000f2200080011ff */
[----:B------:R-:W-:Y:S01]  /*61f0*/  BSSY B1, `(.L_x_104) ;  /* 0x0000016000017945 */ /* 0x000fe20003800000 */
[----:B----4-:R-:W-:Y:S03]  /*6200*/  @P1 SEL R86, RZ, 0x1, !P0 ;  /* 0x00000001ff561807 */ /* 0x010fe60004000000 */
[----:B------:R-:W-:Y:S05]  /*6210*/  @!P1 BRA `(.L_x_105) ;  /* 0x00000000004c9947 */ /* 0x000fea0003800000 */
[----:B------:R-:W-:Y:S01]  /*6220*/  ISETP.NE.AND P0, PT, R86, RZ, PT ;  /* 0x000000ff5600720c */ /* 0x000fe20003f05270 */
[----:B------:R-:W-:Y:S01]  /*6230*/  BSSY B0, `(.L_x_106) ;  /* 0x000000b000007945 */ /* 0x000fe20003800000 */
[----:B------:R-:W-:Y:S11]  /*6240*/  ISETP.NE.AND P1, PT, R87, RZ, PT ;  /* 0x000000ff5700720c */ /* 0x000ff60003f25270 */
[----:B------:R-:W-:Y:S02]  /*6250*/  @!UPT UIADD3 URZ, UPT, UPT, URZ, URZ, URZ ;  /* 0x000000fffffff290 */ /* 0x000fe4000fffe0ff */
[C---:B-1----:R-:W-:Y:S01]  /*6260*/  @P1 IMAD R6, R85.reuse, 0x2000, R76 ;  /* 0x0000200055061824 */ /* 0x042fe200078e024c */
[C---:B------:R-:W-:Y:S01]  /*6270*/  @P1 LEA R4, R85.reuse, R74, 0xd ;  /* 0x0000004a55041211 */ /* 0x040fe200078e68ff */
[C---:B------:R-:W-:Y:S02]  /*6280*/  @P1 IMAD R5, R85.reuse, 0x2000, R75 ;  /* 0x0000200055051824 */ /* 0x040fe400078e024b */
[----:B------:R-:W-:Y:S01]  /*6290*/  @P1 IMAD R3, R85, 0x2000, R82 ;  /* 0x0000200055031824 */ /* 0x000fe200078e0252 */
[----:B------:R-:W-:Y:S06]  /*62a0*/  @P0 BRA `(.L_x_107) ;  /* 0x00000000000c0947 */ /* 0x000fec0003800000 */
[----:B--2---:R-:W-:Y:S04]  /*62b0*/  SHF.L.U32 R0, R73, 0x1f, RZ ;  /* 0x0000001f49007819 */ /* 0x004fe800000006ff */
[----:B------:R-:W1:Y:S02]  /*62c0*/  SYNCS.PHASECHK.TRANS64.TRYWAIT P0, [R2+URZ+0x70], R0 ;  /* 0x00007000020075a7 */ /* 0x000e6400080011ff */
[----:B-1----:R-:W-:Y:S05]  /*62d0*/  @!P0 BRA `(.L_x_108) ;  /* 0x0000002000ec8947 */ /* 0x002fea0003800000 */
.L_x_107:
[----:B------:R-:W-:Y:S05]  /*62e0*/  BSYNC B0 ;  /* 0x0000000000007941 */ /* 0x000fea0003800000 */
.L_x_106:
[----:B------:R-:W-:Y:S02]  /*62f0*/  ISETP.NE.AND P0, PT, R87, RZ, PT ;  /* 0x000000ff5700720c */ /* 0x000fe40003f05270 */
[----:B------:R-:W-:Y:S11]  /*6300*/  IADD3 R85, PT, PT, R85, 0x1, RZ ;  /* 0x0000000155557810 */ /* 0x000ff60007ffe0ff */
[----:B------:R4:W1:Y:S04]  /*6310*/  @P0 LDS.128 R40, [R6] ;  /* 0x0000000006280984 */ /* 0x0008680000000c00 */
[----:B------:R4:W1:Y:S04]  /*6320*/  @P0 LDS.128 R44, [R5+0x10] ;  /* 0x00001000052c0984 */ /* 0x0008680000000c00 */
[----:B------:R4:W1:Y:S04]  /*6330*/  @P0 LDS.128 R48, [R4+0x20] ;  /* 0x0000200004300984 */ /* 0x0008680000000c00 */
[----:B------:R4:W1:Y:S02]  /*6340*/  @P0 LDS.128 R52, [R3+0x30] ;  /* 0x0000300003340984 */ /* 0x0008640000000c00 */
.L_x_105:
[----:B------:R-:W-:Y:S05]  /*6350*/  BSYNC B1 ;  /* 0x0000000000017941 */ /* 0x000fea0003800000 */
.L_x_104:
[----:B-12---:R-:W-:Y:S05]  /*6360*/  VIADD R0, R34, 0x10 ;  /* 0x0000001022007836 */ /* 0x006fea0000000000 */
[----:B------:R-:W-:Y:S04]  /*6370*/  SHF.R.U32.HI R0, RZ, 0x15, R0 ;  /* 0x00000015ff007819 */ /* 0x000fe80000011600 */
[----:B------:R-:W-:Y:S11]  /*6380*/  LOP3.LUT P0, RZ, R0, 0x3, R68, 0x48, !PT ;  /* 0x0000000300ff7812 */ /* 0x000ff60007804844 */
[----:B------:R-:W-:Y:S02]  /*6390*/  @!UPT UIADD3 URZ, UPT, UPT, URZ, URZ, URZ ;  /* 0x000000fffffff290 */ /* 0x000fe4000fffe0ff */
[----:B------:R-:W-:Y:S05]  /*63a0*/  @!P0 BRA `(.L_x_109) ;  /* 0x0000000000408947 */ /* 0x000fea0003800000 */
[----:B------:R-:W1:Y:S01]  /*63b0*/  LDCU.64 UR8, c[0x4][0x70] ;  /* 0x01000e00ff0877ac */ /* 0x000e620008000a00 */
[----:B----4-:R-:W-:Y:S01]  /*63c0*/  MOV R3, 0x0 ;  /* 0x0000000000037802 */ /* 0x010fe20000000f00 */
[----:B------:R-:W-:Y:S02]  /*63d0*/  HFMA2 R12, -RZ, RZ, 0, 5.9604644775390625e-08 ;  /* 0x00000001ff0c7431 */ /* 0x000fe400000001ff */
[----:B------:R-:W-:Y:S02]  /*63e0*/  IMAD.MOV.U32 R8, RZ, RZ, 0x192 ;  /* 0x00000192ff087424 */ /* 0x000fe400078e00ff */
[----:B------:R-:W-:Y:S01]  /*63f0*/  IMAD.MOV.U32 R13, RZ, RZ, RZ ;  /* 0x000000ffff0d7224 */ /* 0x000fe200078e00ff */
[----:B------:R-:W2:Y:S01]  /*6400*/  LDCU.64 UR6, c[0x4][0x78] ;  /* 0x01000f00ff0677ac */ /* 0x000ea20008000a00 */
[----:B------:R-:W4:Y:S01]  /*6410*/  LDC.64 R2, c[0x4][R3] ;  /* 0x0100000003027b82 */ /* 0x000f220000000a00 */
[----:B------:R-:W5:Y:S01]  /*6420*/  LDCU.64 UR4, c[0x4][0x10] ;  /* 0x01000200ff0477ac */ /* 0x000f620008000a00 */
[----:B-1----:R-:W-:Y:S01]  /*6430*/  MOV R5, UR9 ;  /* 0x0000000900057c02 */ /* 0x002fe20008000f00 */
[----:B------:R-:W-:Y:S01]  /*6440*/  IMAD.U32 R4, RZ, RZ, UR8 ;  /* 0x00000008ff047e24 */ /* 0x000fe2000f8e00ff */
[----:B--2---:R-:W-:Y:S01]  /*6450*/  MOV R7, UR7 ;  /* 0x0000000700077c02 */ /* 0x004fe20008000f00 */
[----:B------:R-:W-:Y:S01]  /*6460*/  IMAD.U32 R6, RZ, RZ, UR6 ;  /* 0x00000006ff067e24 */ /* 0x000fe2000f8e00ff */
[----:B-----5:R-:W-:Y:S01]  /*6470*/  MOV R11, UR5 ;  /* 0x00000005000b7c02 */ /* 0x020fe20008000f00 */
[----:B------:R-:W-:Y:S02]  /*6480*/  IMAD.U32 R10, RZ, RZ, UR4 ;  /* 0x00000004ff0a7e24 */ /* 0x000fe4000f8e00ff */
[----:B------:R-:W-:Y:S07]  /*6490*/  LEPC R20, `(.L_x_109) ;  /* 0x000000001014794e */ /* 0x000fee0000000000 */
[----:B---34-:R-:W-:Y:S05]  /*64a0*/  CALL.ABS.NOINC R2 ;  /* 0x0000000002007343 */ /* 0x018fea0003c00000 */
.L_x_109:
[----:B------:R-:W-:Y:S05]  /*64b0*/  WARPSYNC.ALL ;  /* 0x0000000000007948 */ /* 0x000fea0003800000 */
[----:B------:R-:W-:Y:S01]  /*64c0*/  R2UR UR4, R34 ;  /* 0x00000000220472ca */ /* 0x000fe200000e0000 */
[----:B------:R-:W-:Y:S01]  /*64d0*/  BSSY.RECONVERGENT B0, `(.L_x_110) ;  /* 0x0000040000007945 */ /* 0x000fe20003800200 */
[----:B------:R-:W-:Y:S02]  /*64e0*/  ISETP.NE.AND P6, PT, R83, RZ, PT ;  /* 0x000000ff5300720c */ /* 0x000fe40003fc5270 */
[----:B------:R-:W-:Y:S02]  /*64f0*/  ISETP.NE.AND P0, PT, R78, RZ, PT ;  /* 0x000000ff4e00720c */ /* 0x000fe40003f05270 */
[----:B------:R-:W-:Y:S07]  /*6500*/  MOV R20, UR51 ;  /* 0x0000003300147c02 */ /* 0x000fee0008000f00 */
[----:B----4-:R-:W1:Y:S02]  /*6510*/  LDTM.x16 R4, tmem[UR4+0x10] ;  /* 0x00001004000479ee */ /* 0x010e640008240000 */
[----:B------:R-:W-:Y:S01]  /*6520*/  @P6 LEA R20, R20, UR48, 0x3 ;  /* 0x0000003014146c11 */ /* 0x000fe2000f8e18ff */
[C---:B-1----:R-:W-:Y:S01]  /*6530*/  FMUL R0, R33.reuse, R4 ;  /* 0x0000000421007220 */ /* 0x042fe20000400000 */
        /* <DEDUP_REMOVED lines=33> */
[----:B------:R-:W-:Y:S01]  /*6750*/  FFMA R15, R35, R55, R19 ;  /* 0x00000037230f7223 */ /* 0x000fe20000000013 */
[----:B------:R-:W-:Y:S02]  /*6760*/  MOV R16, UR37 ;  /* 0x0000002500107c02 */ /* 0x000fe40008000f00 */
[----:B------:R-:W-:Y:S02]  /*6770*/  @P6 IADD3 R17, PT, PT, R20, 0x90, RZ ;  /* 0x0000009014116810 */ /* 0x000fe40007ffe0ff */
[----:B------:R1:W-:Y:S01]  /*6780*/  STS.128 [R82+0x2030], R12 ;  /* 0x0020300c52007388 */ /* 0x0003e20000000c00 */
[----:B------:R-:W-:Y:S02]  /*6790*/  LEA R0, R85, UR48, 0x3 ;  /* 0x0000003055007c11 */ /* 0x000fe4000f8e18ff */
[----:B------:R-:W-:Y:S01]  /*67a0*/  @P6 PRMT R16, R16, 0x654, R17 ;  /* 0x0000065410106816 */ /* 0x000fe20000000011 */
[----:B------:R-:W-:Y:S01]  /*67b0*/  @!PT LDS RZ, [RZ] ;  /* 0x00000000fffff984 */ /* 0x000fe20000000800 */
[----:B------:R-:W-:Y:S01]  /*67c0*/  @!PT LDS RZ, [RZ] ;  /* 0x00000000fffff984 */ /* 0x000fe20000000800 */
[----:B------:R-:W-:Y:S01]  /*67d0*/  @!PT LDS RZ, [RZ] ;  /* 0x00000000fffff984 */ /* 0x000fe20000000800 */
[----:B------:R-:W-:Y:S01]  /*67e0*/  @!PT LDS RZ, [RZ] ;  /* 0x00000000fffff984 */ /* 0x000fe20000000800 */
[----:B------:R2:W-:Y:S06]  /*67f0*/  MEMBAR.ALL.CTA ;  /* 0x0000000000007992 */ /* 0x0005ec0000008000 */
[----:B--2---:R-:W2:Y:S01]  /*6800*/  FENCE.VIEW.ASYNC.S ;  /* 0x00000000000073c6 */ /* 0x004ea20000000000 */
[----:B------:R-:W-:Y:S01]  /*6810*/  @P6 SHF.L.U32 R2, R73, 0x1f, RZ ;  /* 0x0000001f49026819 */ /* 0x000fe200000006ff */
[----:B--2---:R-:W-:Y:S06]  /*6820*/  BAR.SYNC.DEFER_BLOCKING 0x1, 0x80 ;  /* 0x0042000000007b1d */ /* 0x004fec0000010000 */
[----:B------:R-:W-:Y:S05]  /*6830*/  @P0 BRA `(.L_x_111) ;  /* 0x0000000000240947 */ /* 0x000fea0003800000 */
[----:B------:R-:W-:Y:S02]  /*6840*/  UIADD3 UR8, UP0, UPT, UR52, 0x680, URZ ;  /* 0x0000068034087890 */ /* 0x000fe4000ff1e0ff */
[----:B------:R-:W-:Y:S02]  /*6850*/  UIADD3 UR5, UPT, UPT, UR41, 0x10, URZ ;  /* 0x0000001029057890 */ /* 0x000fe4000fffe0ff */
[----:B------:R-:W-:Y:S02]  /*6860*/  UIADD3 UR4, UPT, UPT, UR48, 0x2200, URZ ;  /* 0x0000220030047890 */ /* 0x000fe4000fffe0ff */
[----:B------:R-:W-:Y:S01]  /*6870*/  UIADD3.X UR9, UPT, UPT, URZ, UR53, URZ, UP0, !UPT ;  /* 0x00000035ff097290 */ /* 0x000fe200087fe4ff */
[----:B------:R-:W-:Y:S01]  /*6880*/  UMOV UR6, UR42 ;  /* 0x0000002a00067c82 */ /* 0x000fe20008000000 */
[----:B------:R-:W-:Y:S07]  /*6890*/  UMOV UR7, UR36 ;  /* 0x0000002400077c82 */ /* 0x000fee0008000000 */
[----:B------:R2:W-:Y:S01]  /*68a0*/  UTMASTG.3D [UR4], [UR8] ;  /* 0x00000004080073b5 */ /* 0x0005e20008010000 */
[----:B------:R0:W-:Y:S01]  /*68b0*/  UTMACMDFLUSH ;  /* 0x00000000000079b7 */ /* 0x0001e20000000000 */
[----:B--2---:R-:W-:Y:S04]  /*68c0*/  DEPBAR.LE SB0, 0x1 ;  /* 0x000080400000791a */ /* 0x004fe80000000000 */
.L_x_111:
[----:B------:R-:W-:Y:S05]  /*68d0*/  BSYNC.RECONVERGENT B0 ;  /* 0x0000000000007941 */ /* 0x000fea0003800200 */
.L_x_110:
[----:B------:R-:W-:Y:S01]  /*68e0*/  BAR.SYNC.DEFER_BLOCKING 0x1, 0x80 ;  /* 0x0042000000007b1d */ /* 0x000fe20000010000 */
[----:B------:R-:W-:Y:S04]  /*68f0*/  UIADD3 UR40, UPT, UPT, UR51, 0x1, URZ ;  /* 0x0000000133287890 */ /* 0x000fe8000fffe0ff */
[----:B------:R-:W-:Y:S04]  /*6900*/  UISETP.NE.AND UP0, UPT, UR40, 0x4, UPT ;  /* 0x000000042800788c */ /* 0x000fe8000bf05270 */
[----:B------:R-:W-:Y:S01]  /*6910*/  USEL UR40, UR40, URZ, UP0 ;  /* 0x000000ff28287287 */ /* 0x000fe20008000000 */
[----:B------:R2:W-:Y:S01]  /*6920*/  @P6 SYNCS.ARRIVE.TRANS64.RED.A1T0 RZ, [R16+URZ], RZ ;  /* 0x000000ff10ff69a7 */ /* 0x0005e200081004ff */
[----:B------:R-:W-:Y:S01]  /*6930*/  BSSY B1, `(.L_x_112) ;  /* 0x0000017000017945 */ /* 0x000fe20003800000 */
[----:B------:R-:W4:Y:S02]  /*6940*/  @P6 SYNCS.PHASECHK.TRANS64.TRYWAIT P0, [R0+URZ+0x70], R2 ;  /* 0x00007002000065a7 */ /* 0x000f2400080011ff */
[----:B----4-:R-:W-:Y:S01]  /*6950*/  @P6 SEL R86, RZ, 0x1, !P0 ;  /* 0x00000001ff566807 */ /* 0x010fe20004000000 */
[----:B--2---:R-:W-:Y:S06]  /*6960*/  @!P6 BRA `(.L_x_113) ;  /* 0x00000000004ce947 */ /* 0x004fec0003800000 */
        /* <DEDUP_REMOVED lines=9> */
[----:B------:R-:W-:Y:S04]  /*6a00*/  SHF.L.U32 R6, R73, 0x1f, RZ ;  /* 0x0000001f49067819 */ /* 0x000fe800000006ff */
[----:B------:R-:W1:Y:S02]  /*6a10*/  SYNCS.PHASECHK.TRANS64.TRYWAIT P0, [R0+URZ+0x70], R6 ;  /* 0x00007006000075a7 */ /* 0x000e6400080011ff */
[----:B-1----:R-:W-:Y:S05]  /*6a20*/  @!P0 BRA `(.L_x_116) ;  /* 0x0000001c002c8947 */ /* 0x002fea0003800000 */
.L_x_115:
[----:B------:R-:W-:Y:S05]  /*6a30*/  BSYNC B0 ;  /* 0x0000000000007941 */ /* 0x000fea0003800000 */
.L_x_114:
[----:B------:R-:W-:Y:S02]  /*6a40*/  ISETP.NE.AND P0, PT, R87, RZ, PT ;  /* 0x000000ff5700720c */ /* 0x000fe40003f05270 */
[----:B------:R-:W-:Y:S11]  /*6a50*/  IADD3 R85, PT, PT, R85, 0x1, RZ ;  /* 0x0000000155557810 */ /* 0x000ff60007ffe0ff */
[----:B------:R2:W4:Y:S04]  /*6a60*/  @P0 LDS.128 R40, [R5] ;  /* 0x0000000005280984 */ /* 0x0005280000000c00 */
[----:B------:R2:W1:Y:S04]  /*6a70*/  @P0 LDS.128 R44, [R4+0x10] ;  /* 0x00001000042c0984 */ /* 0x0004680000000c00 */
[----:B------:R2:W1:Y:S04]  /*6a80*/  @P0 LDS.128 R48, [R3+0x20] ;  /* 0x0000200003300984 */ /* 0x0004680000000c00 */
[----:B------:R2:W1:Y:S02]  /*6a90*/  @P0 LDS.128 R52, [R2+0x30] ;  /* 0x0000300002340984 */ /* 0x0004640000000c00 */
.L_x_113:
[----:B------:R-:W-:Y:S05]  /*6aa0*/  BSYNC B1 ;  /* 0x0000000000017941 */ /* 0x000fea0003800000 */
.L_x_112:
[----:B-1----:R-:W-:Y:S05]  /*6ab0*/  VIADD R0, R34, 0x20 ;  /* 0x0000002022007836 */ /* 0x002fea0000000000 */
[----:B------:R-:W-:Y:S04]  /*6ac0*/  SHF.R.U32.HI R0, RZ, 0x15, R0 ;  /* 0x00000015ff007819 */ /* 0x000fe80000011600 */
[----:B------:R-:W-:Y:S11]  /*6ad0*/  LOP3.LUT P0, RZ, R0, 0x3, R68, 0x48, !PT ;  /* 0x0000000300ff7812 */ /* 0x000ff60007804844 */
[----:B------:R-:W-:Y:S02]  /*6ae0*/  @!UPT UIADD3 URZ, UPT, UPT, URZ, URZ, URZ ;  /* 0x000000fffffff290 */ /* 0x000fe4000fffe0ff */
[----:B------:R-:W-:Y:S05]  /*6af0*/  @!P0 BRA `(.L_x_117) ;  /* 0x0000000000408947 */ /* 0x000fea0003800000 */
[----:B------:R-:W1:Y:S01]  /*6b00*/  LDCU.64 UR8, c[0x4][0x70] ;  /* 0x01000e00ff0877ac */ /* 0x000e620008000a00 */
[----:B--2---:R-:W-:Y:S01]  /*6b10*/  MOV R3, 0x0 ;  /* 0x0000000000037802 */ /* 0x004fe20000000f00 */
[----:B------:R-:W-:Y:S02]  /*6b20*/  HFMA2 R12, -RZ, RZ, 0, 5.9604644775390625e-08 ;  /* 0x00000001ff0c7431 */ /* 0x000fe400000001ff */
[----:B------:R-:W-:Y:S02]  /*6b30*/  IMAD.MOV.U32 R8, RZ, RZ, 0x192 ;  /* 0x00000192ff087424 */ /* 0x000fe400078e00ff */
[----:B------:R-:W-:Y:S01]  /*6b40*/  IMAD.MOV.U32 R13, RZ, RZ, RZ ;  /* 0x000000ffff0d7224 */ /* 0x000fe200078e00ff */
[----:B------:R-:W2:Y:S01]  /*6b50*/  LDCU.64 UR6, c[0x4][0x78] ;  /* 0x01000f00ff0677ac */ /* 0x000ea20008000a00 */
[----:B------:R-:W3:Y:S01]  /*6b60*/  LDC.64 R2, c[0x4][R3] ;  /* 0x0100000003027b82 */ /* 0x000ee20000000a00 */
        /* <DEDUP_REMOVED lines=9> */
.L_x_117:
[----:B------:R-:W-:Y:S05]  /*6c00*/  WARPSYNC.ALL ;  /* 0x0000000000007948 */ /* 0x000fea0003800000 */
[----:B------:R-:W-:Y:S01]  /*6c10*/  R2UR UR4, R34 ;  /* 0x00000000220472ca */ /* 0x000fe200000e0000 */
[----:B------:R-:W-:Y:S01]  /*6c20*/  BSSY.RECONVERGENT B0, `(.L_x_118) ;  /* 0x0000040000007945 */ /* 0x000fe20003800200 */
[----:B------:R-:W-:Y:S02]  /*6c30*/  ISETP.NE.AND P6, PT, R83, RZ, PT ;  /* 0x000000ff5300720c */ /* 0x000fe40003fc5270 */
[----:B------:R-:W-:Y:S02]  /*6c40*/  ISETP.NE.AND P0, PT, R78, RZ, PT ;  /* 0x000000ff4e00720c */ /* 0x000fe40003f05270 */
[----:B------:R-:W-:Y:S07]  /*6c50*/  MOV R20, UR40 ;  /* 0x0000002800147c02 */ /* 0x000fee0008000f00 */
[----:B--2---:R-:W1:Y:S02]  /*6c60*/  LDTM.x16 R4, tmem[UR4+0x20] ;  /* 0x00002004000479ee */ /* 0x004e640008240000 */
[----:B------:R-:W-:Y:S01]  /*6c70*/  @P6 LEA R20, R20, UR48, 0x3 ;  /* 0x0000003014146c11 */ /* 0x000fe2000f8e18ff */
[C---:B-1----:R-:W-:Y:S01]  /*6c80*/  FMUL R0, R33.reuse, R4 ;  /* 0x0000000421007220 */ /* 0x042fe20000400000 */
[C---:B------:R-:W-:Y:S01]  /*6c90*/  FMUL R2, R33.reuse, R5 ;  /* 0x0000000521027220 */ /* 0x040fe20000400000 */
[C---:B------:R-:W-:Y:S01]  /*6ca0*/  FMUL R3, R33.reuse, R6 ;  /* 0x0000000621037220 */ /* 0x040fe20000400000 */
[----:B------:R-:W-:Y:S01]  /*6cb0*/  FMUL R7, R33, R7 ;  /* 0x0000000721077220 */ /* 0x000fe20000400000 */
[----:B----4-:R-:W-:Y:S01]  /*6cc0*/  FFMA R36, R35, R40, R0 ;  /* 0x0000002823247223 */ /* 0x010fe20000000000 */
        /* <DEDUP_REMOVED lines=53> */
.L_x_119:
[----:B------:R-:W-:Y:S05]  /*7020*/  BSYNC.RECONVERGENT B0 ;  /* 0x0000000000007941 */ /* 0x000fea0003800200 */
.L_x_118:
        /* <DEDUP_REMOVED lines=21> */
.L_x_123:
[----:B------:R-:W-:Y:S05]  /*7180*/  BSYNC B0 ;  /* 0x0000000000007941 */ /* 0x000fea0003800000 */
.L_x_122:
[----:B------:R-:W-:Y:S11]  /*7190*/  ISETP.NE.AND P0, PT, R87, RZ, PT ;  /* 0x000000ff5700720c */ /* 0x000ff60003f05270 */
[----:B------:R-:W-:Y:S02]  /*71a0*/  @!UPT UIADD3 URZ, UPT, UPT, URZ, URZ, URZ ;  /* 0x000000fffffff290 */ /* 0x000fe4000fffe0ff */
[----:B------:R2:W4:Y:S04]  /*71b0*/  @P0 LDS.128 R40, [R4] ;  /* 0x0000000004280984 */ /* 0x0005280000000c00 */
[----:B------:R2:W1:Y:S04]  /*71c0*/  @P0 LDS.128 R44, [R3+0x10] ;  /* 0x00001000032c0984 */ /* 0x0004680000000c00 */
[----:B------:R2:W1:Y:S04]  /*71d0*/  @P0 LDS.128 R48, [R2+0x20] ;  /* 0x0000200002300984 */ /* 0x0004680000000c00 */
[----:B------:R2:W1:Y:S02]  /*71e0*/  @P0 LDS.128 R52, [R85+0x30] ;  /* 0x0000300055340984 */ /* 0x0004640000000c00 */
.L_x_121:
[----:B------:R-:W-:Y:S05]  /*71f0*/  BSYNC B1 ;  /* 0x0000000000017941 */ /* 0x000fea0003800000 */
.L_x_120:
        /* <DEDUP_REMOVED lines=21> */
.L_x_125:
[----:B------:R-:W-:Y:S01]  /*7350*/  ISETP.NE.AND P0, PT, R78, RZ, PT ;  /* 0x000000ff4e00720c */ /* 0x000fe20003f05270 */
[----:B------:R-:W-:Y:S05]  /*7360*/  WARPSYNC.ALL ;  /* 0x0000000000007948 */ /* 0x000fea0003800000 */
[----:B------:R-:W-:Y:S01]  /*7370*/  R2UR UR4, R34 ;  /* 0x00000000220472ca */ /* 0x000fe200000e0000 */
[----:B------:R-:W-:Y:S01]  /*7380*/  BSSY.RECONVERGENT B0, `(.L_x_126) ;  /* 0x000003c000007945 */ /* 0x000fe20003800200 */
[----:B------:R-:W-:Y:S11]  /*7390*/  R2UR UR5, R84 ;  /* 0x00000000540572ca */ /* 0x000ff600000e0000 */
[----:B--2---:R-:W1:Y:S01]  /*73a0*/  LDTM.x16 R4, tmem[UR4+0x30] ;  /* 0x00003004000479ee */ /* 0x004e620008240000 */
[----:B------:R-:W-:Y:S01]  /*73b0*/  NOP ;  /* 0x0000000000007918 */ /* 0x000fe20000000000 */
[----:B------:R-:W-:Y:S04]  /*73c0*/  UIADD3 UR5, UPT, UPT, UR5, 0x100, URZ ;  /* 0x0000010005057890 */ /* 0x000fe8000fffe0ff */
[----:B------:R-:W-:Y:S09]  /*73d0*/  UPRMT UR5, UR37, 0x654, UR5 ;  /* 0x0000065425057896 */ /* 0x000ff20008000005 */
[----:B-1----:R-:W-:Y:S01]  /*73e0*/  SYNCS.ARRIVE.TRANS64.RED.A1T0 RZ, [UR5], RZ ;  /* 0x000000ffffff79a7 */ /* 0x002fe20008100405 */
[C---:B------:R-:W-:Y:S01]  /*73f0*/  FMUL R0, R33.reuse, R4 ;  /* 0x0000000421007220 */ /* 0x040fe20000400000 */
        /* <DEDUP_REMOVED lines=52> */
.L_x_127:
[----:B------:R-:W-:Y:S05]  /*7740*/  BSYNC.RECONVERGENT B0 ;  /* 0x0000000000007941 */ /* 0x000fea0003800200 */
.L_x_126:
[----:B------:R-:W-:Y:S01]  /*7750*/  BAR.SYNC.DEFER_BLOCKING 0x1, 0x80 ;  /* 0x0042000000007b1d */ /* 0x000fe20000010000 */
[----:B------:R-:W-:Y:S01]  /*7760*/  UISETP.NE.AND UP0, UPT, UR49, -0x4, UPT ;  /* 0xfffffffc3100788c */ /* 0x000fe2000bf05270 */
[----:B------:R-:W-:Y:S08]  /*7770*/  IADD3 R31, PT, PT, R31, 0x1, RZ ;  /* 0x000000011f1f7810 */ /* 0x000ff00007ffe0ff */
[----:B------:R-:W-:Y:S05]  /*7780*/  BRA.U !UP0, `(.L_x_128) ;  /* 0x0000000108287547 */ /* 0x000fea000b800000 */
[----:B------:R-:W-:Y:S01]  /*7790*/  ISETP.NE.AND P0, PT, R83, RZ, PT ;  /* 0x000000ff5300720c */ /* 0x000fe20003f05270 */
[----:B------:R-:W-:Y:S01]  /*77a0*/  IMAD.U32 R2, RZ, RZ, UR51 ;  /* 0x00000033ff027e24 */ /* 0x000fe2000f8e00ff */
[----:B------:R-:W-:Y:S01]  /*77b0*/  UIADD3 UR51, UPT, UPT, UR51, 0x1, URZ ;  /* 0x0000000133337890 */ /* 0x000fe2000fffe0ff */
[----:B------:R-:W-:Y:S03]  /*77c0*/  IMAD.U32 R0, RZ, RZ, UR37 ;  /* 0x00000025ff007e24 */ /* 0x000fe6000f8e00ff */
[----:B------:R-:W-:Y:S04]  /*77d0*/  UISETP.NE.AND UP0, UPT, UR51, 0x4, UPT ;  /* 0x000000043300788c */ /* 0x000fe8000bf05270 */
[----:B------:R-:W-:Y:S03]  /*77e0*/  USEL UR51, UR51, URZ, UP0 ;  /* 0x000000ff33337287 */ /* 0x000fe60008000000 */
[----:B------:R-:W-:Y:S05]  /*77f0*/  @P0 LEA R2, R2, UR48, 0x3 ;  /* 0x0000003002020c11 */ /* 0x000fea000f8e18ff */
[----:B------:R-:W-:Y:S05]  /*7800*/  @P0 VIADD R2, R2, 0x90 ;  /* 0x0000009002020836 */ /* 0x000fea0000000000 */
[----:B------:R-:W-:Y:S04]  /*7810*/  @P0 PRMT R0, R0, 0x654, R2 ;  /* 0x0000065400000816 */ /* 0x000fe80000000002 */
[----:B------:R2:W-:Y:S03]  /*7820*/  @P0 SYNCS.ARRIVE.TRANS64.RED.A1T0 RZ, [R0+URZ], RZ ;  /* 0x000000ff00ff09a7 */ /* 0x0005e600081004ff */
.L_x_128:
[----:B------:R-:W-:Y:S01]  /*7830*/  ISETP.NE.AND P2, PT, R79, RZ, PT ;  /* 0x000000ff4f00720c */ /* 0x000fe20003f45270 */
[----:B------:R-:W-:Y:S01]  /*7840*/  UIADD3 UR49, UPT, UPT, UR49, 0x4, URZ ;  /* 0x0000000431317890 */ /* 0x000fe2000fffe0ff */
[----:B------:R-:W-:Y:S01]  /*7850*/  ISETP.NE.AND P0, PT, R81, 0x2, PT ;  /* 0x000000025100780c */ /* 0x000fe20003f05270 */
[----:B-1----:R-:W-:Y:S01]  /*7860*/  IMAD.IADD R14, R29, 0x1, R62 ;  /* 0x000000011d0e7824 */ /* 0x002fe200078e023e */
[----:B------:R-:W-:Y:S01]  /*7870*/  ISETP.NE.AND P1, PT, R31, 0x4, PT ;  /* 0x000000041f00780c */ /* 0x000fe20003f25270 */
[----:B------:R-:W-:Y:S01]  /*7880*/  IMAD.IADD R15, R30, 0x1, R63 ;  /* 0x000000011e0f7824 */ /* 0x000fe200078e023f */
[----:B------:R-:W-:Y:S02]  /*7890*/  SEL R2, RZ, 0x1, P0 ;  /* 0x00000001ff027807 */ /* 0x000fe40000000000 */
[----:B--2---:R-:W-:Y:S02]  /*78a0*/  SEL R0, RZ, 0x1, P1 ;  /* 0x00000001ff007807 */ /* 0x004fe40000800000 */
[----:B------:R-:W-:Y:S02]  /*78b0*/  LOP3.LUT R71, R71, R2, RZ, 0x3c, !PT ;  /* 0x0000000247477212 */ /* 0x000fe400078e3cff */
[----:B------:R-:W-:Y:S02]  /*78c0*/  LOP3.LUT R72, R72, R0, RZ, 0x3c, !PT ;  /* 0x0000000048487212 */ /* 0x000fe400078e3cff */
[----:B------:R-:W-:Y:S02]  /*78d0*/  @P2 R2UR UR36, R70 ;  /* 0x00000000462422ca */ /* 0x000fe400000e0000 */
[----:B------:R-:W-:Y:S02]  /*78e0*/  SEL R81, R81, RZ, P0 ;  /* 0x000000ff51517207 */ /* 0x000fe40000000000 */
[----:B------:R-:W-:Y:S01]  /*78f0*/  SEL R31, R31, RZ, P1 ;  /* 0x000000ff1f1f7207 */ /* 0x000fe20000800000 */
[----:B------:R-:W-:Y:S10]  /*7900*/  @P2 BRA `(.L_x_129) ;  /* 0xffffffd400502947 */ /* 0x000ff4000383ffff */
[----:B------:R-:W-:-:S09]  /*7910*/  UISETP.NE.AND UP0, UPT, UR50, URZ, UPT ;  /* 0x000000ff3200728c */ /* 0x000fd2000bf05270 */
[----:B------:R-:W-:Y:S05]  /*7920*/  BRA.U !UP0, `(.L_x_130) ;  /* 0x0000000108487547 */ /* 0x000fea000b800000 */
[----:B------:R-:W1:Y:S02]  /*7930*/  LDCU.64 UR4, c[0x0][0x890] ;  /* 0x00011200ff0477ac */ /* 0x000e640008000a00 */
[----:B-1----:R-:W-:-:S04]  /*7940*/  UISETP.NE.U32.AND UP0, UPT, UR4, URZ, UPT ;  /* 0x000000ff0400728c */ /* 0x002fc8000bf05070 */
[----:B------:R-:W-:-:S09]  /*7950*/  UISETP.NE.AND.EX UP0, UPT, UR5, URZ, UPT, UP0 ;  /* 0x000000ff0500728c */ /* 0x000fd2000bf05300 */
[----:B------:R-:W-:Y:S05]  /*7960*/  BRA.U UP0, `(.L_x_131) ;  /* 0x00000001000c7547 */ /* 0x000fea000b800000 */
[----:B------:R-:W-:-:S13]  /*7970*/  FSETP.NEU.AND P0, PT, R35, RZ, PT ;  /* 0x000000ff2300720b */ /* 0x000fda0003f0d000 */
[----:B------:R-:W-:Y:S05]  /*7980*/  @!P0 EXIT ;  /* 0x000000000000894d */ /* 0x000fea0003800000 */
[----:B------:R-:W-:Y:S05]  /*7990*/  BRA `(.L_x_130) ;  /* 0x00000000002c7947 */ /* 0x000fea0003800000 */
.L_x_131:
[----:B------:R-:W-:Y:S01]  /*79a0*/  ISETP.NE.AND P0, PT, R80, RZ, PT ;  /* 0x000000ff5000720c */ /* 0x000fe20003f05270 */
[----:B------:R-:W-:-:S12]  /*79b0*/  BSSY.RECONVERGENT B0, `(.L_x_130) ;  /* 0x0000009000007945 */ /* 0x000fd80003800200 */
[----:B------:R-:W-:Y:S05]  /*79c0*/  @P0 BRA `(.L_x_132) ;  /* 0x0000000000140947 */ /* 0x000fea0003800000 */
[----:B------:R-:W1:Y:S02]  /*79d0*/  LDCU.64 UR4, c[0x0][0x888] ;  /* 0x00011100ff0477ac */ /* 0x000e640008000a00 */
[----:B-1----:R-:W-:-:S04]  /*79e0*/  ISETP.NE.U32.AND P0, PT, RZ, UR4, PT ;  /* 0x00000004ff007c0c */ /* 0x002fc8000bf05070 */
[----:B------:R-:W-:-:S13]  /*79f0*/  ISETP.NE.AND.EX P0, PT, RZ, UR5, PT, P0 ;  /* 0x00000005ff007c0c */ /* 0x000fda000bf05300 */
[----:B------:R-:W-:Y:S05]  /*7a00*/  @!P0 EXIT ;  /* 0x000000000000894d */ /* 0x000fea0003800000 */
[----:B------:R-:W-:Y:S05]  /*7a10*/  BRA `(.L_x_133) ;  /* 0x0000000000087947 */ /* 0x000fea0003800000 */
.L_x_132:
[----:B------:R-:W-:-:S13]  /*7a20*/  FSETP.NEU.AND P0, PT, R35, RZ, PT ;  /* 0x000000ff2300720b */ /* 0x000fda0003f0d000 */
[----:B------:R-:W-:Y:S05]  /*7a30*/  @!P0 EXIT ;  /* 0x000000000000894d */ /* 0x000fea0003800000 */
.L_x_133:
[----:B------:R-:W-:Y:S05]  /*7a40*/  BSYNC.RECONVERGENT B0 ;  /* 0x0000000000007941 */ /* 0x000fea0003800200 */
.L_x_130:
[----:B------:R-:W-:Y:S01]  /*7a50*/  ULEA UR4, UR51, UR48, 0x3 ;  /* 0x0000003033047291 */ /* 0x000fe2000f8e18ff */
[----:B------:R-:W-:-:S04]  /*7a60*/  DEPBAR.LE SB0, 0x0 ;  /* 0x000080000000791a */ /* 0x000fc80000000000 */
[----:B------:R-:W-:-:S04]  /*7a70*/  UIADD3 UR4, UPT, UPT, UR4, 0x90, URZ ;  /* 0x0000009004047890 */ /* 0x000fc8000fffe0ff */
[----:B------:R-:W-:-:S09]  /*7a80*/  UPRMT UR4, UR37, 0x654, UR4 ;  /* 0x0000065425047896 */ /* 0x000fd20008000004 */
[----:B------:R-:W-:Y:S01]  /*7a90*/  SYNCS.ARRIVE.TRANS64.RED.A1T0 RZ, [UR4], RZ ;  /* 0x000000ffffff79a7 */ /* 0x000fe20008100404 */
[----:B------:R-:W-:Y:S05]  /*7aa0*/  EXIT ;  /* 0x000000000000794d */ /* 0x000fea0003800000 */
.L_x_19:
[----:B--2---:R2:W1:Y:S02]  /*7ab0*/  SYNCS.PHASECHK.TRANS64.TRYWAIT P0, [R2+URZ+0x130], R3 ;  /* 0x00013003020075a7 */ /* 0x00446400080011ff */
[----:B-1----:R-:W-:Y:S05]  /*7ac0*/  @!P0 NANOSLEEP.SYNCS 0x989680 ;  /* 0x009896800000895d */ /* 0x002fea0003900000 */
[----:B------:R-:W1:Y:S02]  /*7ad0*/  @!P0 SYNCS.PHASECHK.TRANS64 P0, [R2+URZ+0x130], R3 ;  /* 0x00013003020085a7 */ /* 0x000e6400080010ff */
[----:B-1----:R-:W-:Y:S05]  /*7ae0*/  @!P0 BRA `(.L_x_19) ;  /* 0xfffffffc00f08947 */ /* 0x002fea000383ffff */
[----:B------:R-:W-:Y:S05]  /*7af0*/  BRA `(.L_x_134) ;  /* 0xffffff9800d07947 */ /* 0x000fea000383ffff */
.L_x_22:
[----:B-1----:R-:W-:-:S07]  /*7b00*/  MOV R2, UR33 ;  /* 0x0000002100027c02 */ /* 0x002fce0008000f00 */
.L_x_135:
[----:B-1----:R1:W2:Y:S02]  /*7b10*/  SYNCS.PHASECHK.TRANS64.TRYWAIT P0, [R2+URZ+0x38], R4 ;  /* 0x00003804020075a7 */ /* 0x0022a400080011ff */
[----:B--2---:R-:W-:Y:S05]  /*7b20*/  @!P0 NANOSLEEP.SYNCS 0x989680 ;  /* 0x009896800000895d */ /* 0x004fea0003900000 */
[----:B------:R-:W2:Y:S02]  /*7b30*/  @!P0 SYNCS.PHASECHK.TRANS64 P0, [R2+URZ+0x38], R4 ;  /* 0x00003804020085a7 */ /* 0x000ea400080010ff */
[----:B--2---:R-:W-:Y:S05]  /*7b40*/  @!P0 BRA `(.L_x_135) ;  /* 0xfffffffc00f08947 */ /* 0x004fea000383ffff */
[----:B------:R-:W-:Y:S05]  /*7b50*/  BRA `(.L_x_21) ;  /* 0xffffff9c00207947 */ /* 0x000fea000383ffff */
.L_x_28:
[----:B-1----:R-:W-:-:S07]  /*7b60*/  MOV R2, UR17 ;  /* 0x0000001100027c02 */ /* 0x002fce0008000f00 */
.L_x_136:
[----:B-1----:R1:W2:Y:S02]  /*7b70*/  SYNCS.PHASECHK.TRANS64.TRYWAIT P0, [R2+URZ+0x38], R4 ;  /* 0x00003804020075a7 */ /* 0x0022a400080011ff */
[----:B--2---:R-:W-:Y:S05]  /*7b80*/  @!P0 NANOSLEEP.SYNCS 0x989680 ;  /* 0x009896800000895d */ /* 0x004fea0003900000 */
[----:B------:R-:W2:Y:S02]  /*7b90*/  @!P0 SYNCS.PHASECHK.TRANS64 P0, [R2+URZ+0x38], R4 ;  /* 0x00003804020085a7 */ /* 0x000ea400080010ff */
[----:B--2---:R-:W-:Y:S05]  /*7ba0*/  @!P0 BRA `(.L_x_136) ;  /* 0xfffffffc00f08947 */ /* 0x004fea000383ffff */
[----:B------:R-:W-:Y:S05]  /*7bb0*/  BRA `(.L_x_27) ;  /* 0xffffff9c00c87947 */ /* 0x000fea000383ffff */
.L_x_32:
[----:B-1----:R1:W2:Y:S02]  /*7bc0*/  SYNCS.PHASECHK.TRANS64.TRYWAIT P0, [R2+URZ+0xc0], R3 ;  /* 0x0000c003020075a7 */ /* 0x0022a400080011ff */
[----:B--2---:R-:W-:Y:S05]  /*7bd0*/  @!P0 NANOSLEEP.SYNCS 0x989680 ;  /* 0x009896800000895d */ /* 0x004fea0003900000 */
[----:B------:R-:W2:Y:S02]  /*7be0*/  @!P0 SYNCS.PHASECHK.TRANS64 P0, [R2+URZ+0xc0], R3 ;  /* 0x0000c003020085a7 */ /* 0x000ea400080010ff */
[----:B--2---:R-:W-:Y:S05]  /*7bf0*/  @!P0 BRA `(.L_x_32) ;  /* 0xfffffffc00f08947 */ /* 0x004fea000383ffff */
[----:B------:R-:W-:Y:S05]  /*7c00*/  BRA `(.L_x_137) ;  /* 0xffffffa000587947 */ /* 0x000fea000383ffff */
.L_x_36:
[----:B----4-:R-:W-:-:S07]  /*7c10*/  MOV R0, UR5 ;  /* 0x0000000500007c02 */ /* 0x010fce0008000f00 */
.L_x_138:
[----:B-1----:R1:W2:Y:S02]  /*7c20*/  SYNCS.PHASECHK.TRANS64.TRYWAIT P0, [R0+URZ], R2 ;  /* 0x00000002000075a7 */ /* 0x0022a400080011ff */
[----:B--2---:R-:W-:Y:S05]  /*7c30*/  @!P0 NANOSLEEP.SYNCS 0x989680 ;  /* 0x009896800000895d */ /* 0x004fea0003900000 */
[----:B------:R-:W2:Y:S02]  /*7c40*/  @!P0 SYNCS.PHASECHK.TRANS64 P0, [R0+URZ], R2 ;  /* 0x00000002000085a7 */ /* 0x000ea400080010ff */
[----:B--2---:R-:W-:Y:S05]  /*7c50*/  @!P0 BRA `(.L_x_138) ;  /* 0xfffffffc00f08947 */ /* 0x004fea000383ffff */
[----:B------:R-:W-:Y:S05]  /*7c60*/  BRA `(.L_x_139) ;  /* 0xffffffa400c87947 */ /* 0x000fea000383ffff */
.L_x_37:
[----:B----4-:R-:W-:-:S07]  /*7c70*/  MOV R0, UR5 ;  /* 0x0000000500007c02 */ /* 0x010fce0008000f00 */
.L_x_140:
[----:B-1----:R1:W2:Y:S02]  /*7c80*/  SYNCS.PHASECHK.TRANS64.TRYWAIT P0, [R0+URZ], R3 ;  /* 0x00000003000075a7 */ /* 0x0022a400080011ff */
[----:B--2---:R-:W-:Y:S05]  /*7c90*/  @!P0 NANOSLEEP.SYNCS 0x989680 ;  /* 0x009896800000895d */ /* 0x004fea0003900000 */
[----:B------:R-:W2:Y:S02]  /*7ca0*/  @!P0 SYNCS.PHASECHK.TRANS64 P0, [R0+URZ], R3 ;  /* 0x00000003000085a7 */ /* 0x000ea400080010ff */
[----:B--2---:R-:W-:Y:S05]  /*7cb0*/  @!P0 BRA `(.L_x_140) ;  /* 0xfffffffc00f08947 */ /* 0x004fea000383ffff */
[----:B------:R-:W-:Y:S05]  /*7cc0*/  BRA `(.L_x_141) ;  /* 0xffffffa400d47947 */ /* 0x000fea000383ffff */
.L_x_38:
[----:B----4-:R-:W-:-:S07]  /*7cd0*/  MOV R0, UR5 ;  /* 0x0000000500007c02 */ /* 0x010fce0008000f00 */
.L_x_142:
[----:B-1----:R1:W2:Y:S02]  /*7ce0*/  SYNCS.PHASECHK.TRANS64.TRYWAIT P0, [R0+URZ], R3 ;  /* 0x00000003000075a7 */ /* 0x0022a400080011ff */
[----:B--2---:R-:W-:Y:S05]  /*7cf0*/  @!P0 NANOSLEEP.SYNCS 0x989680 ;  /* 0x009896800000895d */ /* 0x004fea0003900000 */
[----:B------:R-:W2:Y:S02]  /*7d00*/  @!P0 SYNCS.PHASECHK.TRANS64 P0, [R0+URZ], R3 ;  /* 0x00000003000085a7 */ /* 0x000ea400080010ff */
[----:B--2---:R-:W-:Y:S05]  /*7d10*/  @!P0 BRA `(.L_x_142) ;  /* 0xfffffffc00f08947 */ /* 0x004fea000383ffff */
[----:B------:R-:W-:Y:S05]  /*7d20*/  BRA `(.L_x_143) ;  /* 0xffffffa400e07947 */ /* 0x000fea000383ffff */
.L_x_39:
[----:B----4-:R-:W-:-:S07]  /*7d30*/  MOV R0, UR5 ;  /* 0x0000000500007c02 */ /* 0x010fce0008000f00 */
.L_x_144:
[----:B-1----:R1:W2:Y:S02]  /*7d40*/  SYNCS.PHASECHK.TRANS64.TRYWAIT P0, [R0+URZ], R3 ;  /* 0x00000003000075a7 */ /* 0x0022a400080011ff */
[----:B--2---:R-:W-:Y:S05]  /*7d50*/  @!P0 NANOSLEEP.SYNCS 0x989680 ;  /* 0x009896800000895d */ /* 0x004fea0003900000 */
[----:B------:R-:W2:Y:S02]  /*7d60*/  @!P0 SYNCS.PHASECHK.TRANS64 P0, [R0+URZ], R3 ;  /* 0x00000003000085a7 */ /* 0x000ea400080010ff */
[----:B--2---:R-:W-:Y:S05]  /*7d70*/  @!P0 BRA `(.L_x_144) ;  /* 0xfffffffc00f08947 */ /* 0x004fea000383ffff */
[----:B------:R-:W-:Y:S05]  /*7d80*/  BRA `(.L_x_145) ;  /* 0xffffffa400ec7947 */ /* 0x000fea000383ffff */
.L_x_40:
[----:B----4-:R-:W-:-:S07]  /*7d90*/  MOV R0, UR5 ;  /* 0x0000000500007c02 */ /* 0x010fce0008000f00 */
.L_x_146:
[----:B-1----:R1:W2:Y:S02]  /*7da0*/  SYNCS.PHASECHK.TRANS64.TRYWAIT P0, [R0+URZ], R3 ;  /* 0x00000003000075a7 */ /* 0x0022a400080011ff */
[----:B--2---:R-:W-:Y:S05]  /*7db0*/  @!P0 NANOSLEEP.SYNCS 0x989680 ;  /* 0x009896800000895d */ /* 0x004fea0003900000 */
[----:B------:R-:W2:Y:S02]  /*7dc0*/  @!P0 SYNCS.PHASECHK.TRANS64 P0, [R0+URZ], R3 ;  /* 0x00000003000085a7 */ /* 0x000ea400080010ff */
[----:B--2---:R-:W-:Y:S05]  /*7dd0*/  @!P0 BRA `(.L_x_146) ;  /* 0xfffffffc00f08947 */ /* 0x004fea000383ffff */
[----:B------:R-:W-:Y:S05]  /*7de0*/  BRA `(.L_x_147) ;  /* 0xffffffa400f87947 */ /* 0x000fea000383ffff */
.L_x_41:
[----:B----4-:R-:W-:-:S07]  /*7df0*/  MOV R0, UR5 ;  /* 0x0000000500007c02 */ /* 0x010fce0008000f00 */
.L_x_148:
[----:B-1----:R1:W2:Y:S02]  /*7e00*/  SYNCS.PHASECHK.TRANS64.TRYWAIT P0, [R0+URZ], R3 ;  /* 0x00000003000075a7 */ /* 0x0022a400080011ff */
[----:B--2---:R-:W-:Y:S05]  /*7e10*/  @!P0 NANOSLEEP.SYNCS 0x989680 ;  /* 0x009896800000895d */ /* 0x004fea0003900000 */
[----:B------:R-:W2:Y:S02]  /*7e20*/  @!P0 SYNCS.PHASECHK.TRANS64 P0, [R0+URZ], R3 ;  /* 0x00000003000085a7 */ /* 0x000ea400080010ff */
[----:B--2---:R-:W-:Y:S05]  /*7e30*/  @!P0 BRA `(.L_x_148) ;  /* 0xfffffffc00f08947 */ /* 0x004fea000383ffff */
[----:B------:R-:W-:Y:S05]  /*7e40*/  BRA `(.L_x_149) ;  /* 0xffffffa800047947 */ /* 0x000fea000383ffff */
.L_x_44:
[----:B-1----:R1:W2:Y:S02]  /*7e50*/  SYNCS.PHASECHK.TRANS64.TRYWAIT P0, [R0+URZ+0x120], R4 ;  /* 0x00012004000075a7 */ /* 0x0022a400080011ff */
[----:B--2---:R-:W-:Y:S05]  /*7e60*/  @!P0 NANOSLEEP.SYNCS 0x989680 ;  /* 0x009896800000895d */ /* 0x004fea0003900000 */
[----:B------:R-:W2:Y:S02]  /*7e70*/  @!P0 SYNCS.PHASECHK.TRANS64 P0, [R0+URZ+0x120], R4 ;  /* 0x00012004000085a7 */ /* 0x000ea400080010ff */
[----:B--2---:R-:W-:Y:S05]  /*7e80*/  @!P0 BRA `(.L_x_44) ;  /* 0xfffffffc00f08947 */ /* 0x004fea000383ffff */
[----:B------:R-:W-:Y:S05]  /*7e90*/  BRA `(.L_x_150) ;  /* 0xffffffa800607947 */ /* 0x000fea000383ffff */
.L_x_45:
[----:B------:R-:W-:-:S07]  /*7ea0*/  MOV R0, UR5 ;  /* 0x0000000500007c02 */ /* 0x000fce0008000f00 */
.L_x_151:
[----:B-1----:R1:W2:Y:S02]  /*7eb0*/  SYNCS.PHASECHK.TRANS64.TRYWAIT P0, [R0+URZ+0xd0], R5 ;  /* 0x0000d005000075a7 */ /* 0x0022a400080011ff */
[----:B--2---:R-:W-:Y:S05]  /*7ec0*/  @!P0 NANOSLEEP.SYNCS 0x989680 ;  /* 0x009896800000895d */ /* 0x004fea0003900000 */
[----:B------:R-:W2:Y:S02]  /*7ed0*/  @!P0 SYNCS.PHASECHK.TRANS64 P0, [R0+URZ+0xd0], R5 ;  /* 0x0000d005000085a7 */ /* 0x000ea400080010ff */
[----:B--2---:R-:W-:Y:S05]  /*7ee0*/  @!P0 BRA `(.L_x_151) ;  /* 0xfffffffc00f08947 */ /* 0x004fea000383ffff */
[----:B------:R-:W-:Y:S05]  /*7ef0*/  BRA `(.L_x_152) ;  /* 0xffffffa800707947 */ /* 0x000fea000383ffff */
.L_x_46:
[----:B-1----:R1:W2:Y:S02]  /*7f00*/  SYNCS.PHASECHK.TRANS64.TRYWAIT P1, [R0+URZ+0xc0], R4 ;  /* 0x0000c004000075a7 */ /* 0x0022a400080211ff */
[----:B--2---:R-:W-:Y:S05]  /*7f10*/  @!P1 NANOSLEEP.SYNCS 0x989680 ;  /* 0x009896800000995d */ /* 0x004fea0003900000 */
[----:B------:R-:W2:Y:S02]  /*7f20*/  @!P1 SYNCS.PHASECHK.TRANS64 P1, [R0+URZ+0xc0], R4 ;  /* 0x0000c004000095a7 */ /* 0x000ea400080210ff */
[----:B--2---:R-:W-:Y:S05]  /*7f30*/  @!P1 BRA `(.L_x_46) ;  /* 0xfffffffc00f09947 */ /* 0x004fea000383ffff */
[----:B------:R-:W-:Y:S05]  /*7f40*/  BRA `(.L_x_153) ;  /* 0xffffffa800a07947 */ /* 0x000fea000383ffff */
.L_x_49:
[----:B------:R-:W-:-:S07]  /*7f50*/  MOV R0, UR5 ;  /* 0x0000000500007c02 */ /* 0x000fce0008000f00 */
.L_x_154:
[----:B-1----:R1:W2:Y:S02]  /*7f60*/  SYNCS.PHASECHK.TRANS64.TRYWAIT P0, [R0+URZ+0xd0], R2 ;  /* 0x0000d002000075a7 */ /* 0x0022a400080011ff */
[----:B--2---:R-:W-:Y:S05]  /*7f70*/  @!P0 NANOSLEEP.SYNCS 0x989680 ;  /* 0x009896800000895d */ /* 0x004fea0003900000 */
[----:B------:R-:W2:Y:S02]  /*7f80*/  @!P0 SYNCS.PHASECHK.TRANS64 P0, [R0+URZ+0xd0], R2 ;  /* 0x0000d002000085a7 */ /* 0x000ea400080010ff */
[----:B--2---:R-:W-:Y:S05]  /*7f90*/  @!P0 BRA `(.L_x_154) ;  /* 0xfffffffc00f08947 */ /* 0x004fea000383ffff */
[----:B------:R-:W-:Y:S05]  /*7fa0*/  BRA `(.L_x_48) ;  /* 0xffffffa800f47947 */ /* 0x000fea000383ffff */
.L_x_56:
[----:B-1----:R1:W2:Y:S02]  /*7fb0*/  SYNCS.PHASECHK.TRANS64.TRYWAIT P1, [R0+URZ+0xc0], R2 ;  /* 0x0000c002000075a7 */ /* 0x0022a400080211ff */
[----:B--2---:R-:W-:Y:S05]  /*7fc0*/  @!P1 NANOSLEEP.SYNCS 0x989680 ;  /* 0x009896800000995d */ /* 0x004fea0003900000 */
[----:B------:R-:W2:Y:S02]  /*7fd0*/  @!P1 SYNCS.PHASECHK.TRANS64 P1, [R0+URZ+0xc0], R2 ;  /* 0x0000c002000095a7 */ /* 0x000ea400080210ff */
[----:B--2---:R-:W-:Y:S05]  /*7fe0*/  @!P1 BRA `(.L_x_56) ;  /* 0xfffffffc00f09947 */ /* 0x004fea000383ffff */
[----:B------:R-:W-:Y:S05]  /*7ff0*/  BRA `(.L_x_155) ;  /* 0xffffffb000647947 */ /* 0x000fea000383ffff */
.L_x_57:
[----:B------:R-:W-:-:S07]  /*8000*/  MOV R2, UR7 ;  /* 0x0000000700027c02 */ /* 0x000fce0008000f00 */
.L_x_156:
[----:B-1----:R1:W2:Y:S02]  /*8010*/  SYNCS.PHASECHK.TRANS64.TRYWAIT P0, [R2+URZ+0x100], R0 ;  /* 0x00010000020075a7 */ /* 0x0022a400080011ff */
[----:B--2---:R-:W-:Y:S05]  /*8020*/  @!P0 NANOSLEEP.SYNCS 0x989680 ;  /* 0x009896800000895d */ /* 0x004fea0003900000 */
[----:B------:R-:W2:Y:S02]  /*8030*/  @!P0 SYNCS.PHASECHK.TRANS64 P0, [R2+URZ+0x100], R0 ;  /* 0x00010000020085a7 */ /* 0x000ea400080010ff */
[----:B--2---:R-:W-:Y:S05]  /*8040*/  @!P0 BRA `(.L_x_156) ;  /* 0xfffffffc00f08947 */ /* 0x004fea000383ffff */
[----:B------:R-:W-:Y:S05]  /*8050*/  BRA `(.L_x_157) ;  /* 0xffffffb0009c7947 */ /* 0x000fea000383ffff */
.L_x_60:
[----:B------:R-:W-:Y:S07]  /*8060*/  MOV R0, UR6 ;  /* 0x0000000600007c02 */ /* 0x000fee0008000f00 */
.L_x_158:
[----:B-1----:R1:W2:Y:S02]  /*8070*/  SYNCS.PHASECHK.TRANS64.TRYWAIT P0, [R0+URZ], R2 ;  /* 0x00000002000075a7 */ /* 0x0022a400080011ff */
[----:B--2---:R-:W-:Y:S05]  /*8080*/  @!P0 NANOSLEEP.SYNCS 0x989680 ;  /* 0x009896800000895d */ /* 0x004fea0003900000 */
[----:B------:R-:W2:Y:S02]  /*8090*/  @!P0 SYNCS.PHASECHK.TRANS64 P0, [R0+URZ], R2 ;  /* 0x00000002000085a7 */ /* 0x000ea400080010ff */
[----:B--2---:R-:W-:Y:S05]  /*80a0*/  @!P0 BRA `(.L_x_158) ;  /* 0xfffffffc00f08947 */ /* 0x004fea000383ffff */
[----:B------:R-:W-:Y:S05]  /*80b0*/  BRA `(.L_x_59) ;  /* 0xffffffb000b87947 */ /* 0x000fea000383ffff */
.L_x_63:
[----:B------:R-:W-:-:S07]  /*80c0*/  MOV R0, UR6 ;  /* 0x0000000600007c02 */ /* 0x000fce0008000f00 */
.L_x_159:
[----:B--2---:R2:W4:Y:S02]  /*80d0*/  SYNCS.PHASECHK.TRANS64.TRYWAIT P0, [R0+URZ], R2 ;  /* 0x00000002000075a7 */ /* 0x00452400080011ff */
[----:B----4-:R-:W-:Y:S05]  /*80e0*/  @!P0 NANOSLEEP.SYNCS 0x989680 ;  /* 0x009896800000895d */ /* 0x010fea0003900000 */
[----:B------:R-:W4:Y:S02]  /*80f0*/  @!P0 SYNCS.PHASECHK.TRANS64 P0, [R0+URZ], R2 ;  /* 0x00000002000085a7 */ /* 0x000f2400080010ff */
[----:B----4-:R-:W-:Y:S05]  /*8100*/  @!P0 BRA `(.L_x_159) ;  /* 0xfffffffc00f08947 */ /* 0x010fea000383ffff */
[----:B------:R-:W-:Y:S05]  /*8110*/  BRA `(.L_x_160) ;  /* 0xffffffb400947947 */ /* 0x000fea000383ffff */
.L_x_64:
[----:B------:R-:W-:-:S07]  /*8120*/  MOV R0, UR6 ;  /* 0x0000000600007c02 */ /* 0x000fce0008000f00 */
.L_x_161:
[----:B-1----:R1:W2:Y:S02]  /*8130*/  SYNCS.PHASECHK.TRANS64.TRYWAIT P0, [R0+URZ], R3 ;  /* 0x00000003000075a7 */ /* 0x0022a400080011ff */
[----:B--2---:R-:W-:Y:S05]  /*8140*/  @!P0 NANOSLEEP.SYNCS 0x989680 ;  /* 0x009896800000895d */ /* 0x004fea0003900000 */
[----:B------:R-:W2:Y:S02]  /*8150*/  @!P0 SYNCS.PHASECHK.TRANS64 P0, [R0+URZ], R3 ;  /* 0x00000003000085a7 */ /* 0x000ea400080010ff */
[----:B--2---:R-:W-:Y:S05]  /*8160*/  @!P0 BRA `(.L_x_161) ;  /* 0xfffffffc00f08947 */ /* 0x004fea000383ffff */
[----:B------:R-:W-:Y:S05]  /*8170*/  BRA `(.L_x_162) ;  /* 0xffffffb400a07947 */ /* 0x000fea000383ffff */
.L_x_65:
[----:B------:R-:W-:-:S07]  /*8180*/  MOV R0, UR6 ;  /* 0x0000000600007c02 */ /* 0x000fce0008000f00 */
.L_x_163:
[----:B-1----:R1:W2:Y:S02]  /*8190*/  SYNCS.PHASECHK.TRANS64.TRYWAIT P0, [R0+URZ], R3 ;  /* 0x00000003000075a7 */ /* 0x0022a400080011ff */
[----:B--2---:R-:W-:Y:S05]  /*81a0*/  @!P0 NANOSLEEP.SYNCS 0x989680 ;  /* 0x009896800000895d */ /* 0x004fea0003900000 */
[----:B------:R-:W2:Y:S02]  /*81b0*/  @!P0 SYNCS.PHASECHK.TRANS64 P0, [R0+URZ], R3 ;  /* 0x00000003000085a7 */ /* 0x000ea400080010ff */
[----:B--2---:R-:W-:Y:S05]  /*81c0*/  @!P0 BRA `(.L_x_163) ;  /* 0xfffffffc00f08947 */ /* 0x004fea000383ffff */
[----:B------:R-:W-:Y:S05]  /*81d0*/  BRA `(.L_x_164) ;  /* 0xffffffb400ac7947 */ /* 0x000fea000383ffff */
.L_x_66:
[----:B-1----:R-:W-:-:S07]  /*81e0*/  MOV R0, UR7 ;  /* 0x0000000700007c02 */ /* 0x002fce0008000f00 */
.L_x_165:
[----:B-1----:R1:W2:Y:S02]  /*81f0*/  SYNCS.PHASECHK.TRANS64.TRYWAIT P0, [R0+URZ], R2 ;  /* 0x00000002000075a7 */ /* 0x0022a400080011ff */
[----:B--2---:R-:W-:Y:S05]  /*8200*/  @!P0 NANOSLEEP.SYNCS 0x989680 ;  /* 0x009896800000895d */ /* 0x004fea0003900000 */
[----:B------:R-:W2:Y:S02]  /*8210*/  @!P0 SYNCS.PHASECHK.TRANS64 P0, [R0+URZ], R2 ;  /* 0x00000002000085a7 */ /* 0x000ea400080010ff */
[----:B--2---:R-:W-:Y:S05]  /*8220*/  @!P0 BRA `(.L_x_165) ;  /* 0xfffffffc00f08947 */ /* 0x004fea000383ffff */
[----:B------:R-:W-:Y:S05]  /*8230*/  BRA `(.L_x_166) ;  /* 0xffffffb400b87947 */ /* 0x000fea000383ffff */
.L_x_71:
[----:B--2---:R2:W3:Y:S02]  /*8240*/  SYNCS.PHASECHK.TRANS64.TRYWAIT P0, [R0+URZ+0xc0], R2 ;  /* 0x0000c002000075a7 */ /* 0x0044e400080011ff */
[----:B---3--:R-:W-:Y:S05]  /*8250*/  @!P0 NANOSLEEP.SYNCS 0x989680 ;  /* 0x009896800000895d */ /* 0x008fea0003900000 */
[----:B------:R-:W3:Y:S02]  /*8260*/  @!P0 SYNCS.PHASECHK.TRANS64 P0, [R0+URZ+0xc0], R2 ;  /* 0x0000c002000085a7 */ /* 0x000ee400080010ff */
[----:B---3--:R-:W-:Y:S05]  /*8270*/  @!P0 BRA `(.L_x_71) ;  /* 0xfffffffc00f08947 */ /* 0x008fea000383ffff */
[----:B------:R-:W-:Y:S05]  /*8280*/  BRA `(.L_x_167) ;  /* 0xffffffb800c07947 */ /* 0x000fea000383ffff */
.L_x_74:
[----:B------:R-:W-:Y:S07]  /*8290*/  MOV R0, UR7 ;  /* 0x0000000700007c02 */ /* 0x000fee0008000f00 */
.L_x_168:
[----:B--2---:R2:W3:Y:S02]  /*82a0*/  SYNCS.PHASECHK.TRANS64.TRYWAIT P0, [R0+URZ+0xb8], R2 ;  /* 0x0000b802000075a7 */ /* 0x0044e400080011ff */
[----:B---3--:R-:W-:Y:S05]  /*82b0*/  @!P0 NANOSLEEP.SYNCS 0x989680 ;  /* 0x009896800000895d */ /* 0x008fea0003900000 */
[----:B------:R-:W3:Y:S02]  /*82c0*/  @!P0 SYNCS.PHASECHK.TRANS64 P0, [R0+URZ+0xb8], R2 ;  /* 0x0000b802000085a7 */ /* 0x000ee400080010ff */
[----:B---3--:R-:W-:Y:S05]  /*82d0*/  @!P0 BRA `(.L_x_168) ;  /* 0xfffffffc00f08947 */ /* 0x008fea000383ffff */
[----:B------:R-:W-:Y:S05]  /*82e0*/  BRA `(.L_x_73) ;  /* 0xffffffbc00a07947 */ /* 0x000fea000383ffff */
.L_x_77:
[----:B------:R-:W-:Y:S07]  /*82f0*/  MOV R0, UR7 ;  /* 0x0000000700007c02 */ /* 0x000fee0008000f00 */
.L_x_169:
[----:B-1----:R1:W2:Y:S02]  /*8300*/  SYNCS.PHASECHK.TRANS64.TRYWAIT P0, [R0+URZ+0x90], R14 ;  /* 0x0000900e000075a7 */ /* 0x0022a400080011ff */
[----:B--2---:R-:W-:Y:S05]  /*8310*/  @!P0 NANOSLEEP.SYNCS 0x989680 ;  /* 0x009896800000895d */ /* 0x004fea0003900000 */
[----:B------:R-:W2:Y:S02]  /*8320*/  @!P0 SYNCS.PHASECHK.TRANS64 P0, [R0+URZ+0x90], R14 ;  /* 0x0000900e000085a7 */ /* 0x000ea400080010ff */
[----:B--2---:R-:W-:Y:S05]  /*8330*/  @!P0 BRA `(.L_x_169) ;  /* 0xfffffffc00f08947 */ /* 0x004fea000383ffff */
[----:B------:R-:W-:Y:S05]  /*8340*/  BRA `(.L_x_170) ;  /* 0xffffffc000187947 */ /* 0x000fea000383ffff */
.L_x_78:
[----:B------:R-:W-:Y:S07]  /*8350*/  MOV R0, UR7 ;  /* 0x0000000700007c02 */ /* 0x000fee0008000f00 */
.L_x_171:
[----:B-1----:R1:W2:Y:S02]  /*8360*/  SYNCS.PHASECHK.TRANS64.TRYWAIT P0, [R0+URZ+0x98], R14 ;  /* 0x0000980e000075a7 */ /* 0x0022a400080011ff */
[----:B--2---:R-:W-:Y:S05]  /*8370*/  @!P0 NANOSLEEP.SYNCS 0x989680 ;  /* 0x009896800000895d */ /* 0x004fea0003900000 */
[----:B------:R-:W2:Y:S02]  /*8380*/  @!P0 SYNCS.PHASECHK.TRANS64 P0, [R0+URZ+0x98], R14 ;  /* 0x0000980e000085a7 */ /* 0x000ea400080010ff */
[----:B--2---:R-:W-:Y:S05]  /*8390*/  @!P0 BRA `(.L_x_171) ;  /* 0xfffffffc00f08947 */ /* 0x004fea000383ffff */
[----:B------:R-:W-:Y:S05]  /*83a0*/  BRA `(.L_x_172) ;  /* 0xffffffc000507947 */ /* 0x000fea000383ffff */
.L_x_79:
[----:B------:R-:W-:Y:S07]  /*83b0*/  MOV R0, UR7 ;  /* 0x0000000700007c02 */ /* 0x000fee0008000f00 */
.L_x_173:
[----:B-1----:R1:W2:Y:S02]  /*83c0*/  SYNCS.PHASECHK.TRANS64.TRYWAIT P0, [R0+URZ+0xa0], R14 ;  /* 0x0000a00e000075a7 */ /* 0x0022a400080011ff */
[----:B--2---:R-:W-:Y:S05]  /*83d0*/  @!P0 NANOSLEEP.SYNCS 0x989680 ;  /* 0x009896800000895d */ /* 0x004fea0003900000 */
[----:B------:R-:W2:Y:S02]  /*83e0*/  @!P0 SYNCS.PHASECHK.TRANS64 P0, [R0+URZ+0xa0], R14 ;  /* 0x0000a00e000085a7 */ /* 0x000ea400080010ff */
[----:B--2---:R-:W-:Y:S05]  /*83f0*/  @!P0 BRA `(.L_x_173) ;  /* 0xfffffffc00f08947 */ /* 0x004fea000383ffff */
[----:B------:R-:W-:Y:S05]  /*8400*/  BRA `(.L_x_174) ;  /* 0xffffffc000947947 */ /* 0x000fea000383ffff */
.L_x_80:
[----:B------:R-:W-:Y:S07]  /*8410*/  MOV R0, UR7 ;  /* 0x0000000700007c02 */ /* 0x000fee0008000f00 */
.L_x_175:
[----:B-1----:R1:W2:Y:S02]  /*8420*/  SYNCS.PHASECHK.TRANS64.TRYWAIT P0, [R0+URZ+0xa8], R14 ;  /* 0x0000a80e000075a7 */ /* 0x0022a400080011ff */
[----:B--2---:R-:W-:Y:S05]  /*8430*/  @!P0 NANOSLEEP.SYNCS 0x989680 ;  /* 0x009896800000895d */ /* 0x004fea0003900000 */
[----:B------:R-:W2:Y:S02]  /*8440*/  @!P0 SYNCS.PHASECHK.TRANS64 P0, [R0+URZ+0xa8], R14 ;  /* 0x0000a80e000085a7 */ /* 0x000ea400080010ff */
[----:B--2---:R-:W-:Y:S05]  /*8450*/  @!P0 BRA `(.L_x_175) ;  /* 0xfffffffc00f08947 */ /* 0x004fea000383ffff */
[----:B------:R-:W-:Y:S05]  /*8460*/  BRA `(.L_x_176) ;  /* 0xffffffc400187947 */ /* 0x000fea000383ffff */
.L_x_82:
[----:B------:R-:W-:-:S07]  /*8470*/  MOV R0, UR7 ;  /* 0x0000000700007c02 */ /* 0x000fce0008000f00 */
.L_x_177:
[----:B-1----:R1:W3:Y:S02]  /*8480*/  SYNCS.PHASECHK.TRANS64.TRYWAIT P0, [R0+URZ+0x90], R2 ;  /* 0x00009002000075a7 */ /* 0x0022e400080011ff */
[----:B---3--:R-:W-:Y:S05]  /*8490*/  @!P0 NANOSLEEP.SYNCS 0x989680 ;  /* 0x009896800000895d */ /* 0x008fea0003900000 */
[----:B------:R-:W3:Y:S02]  /*84a0*/  @!P0 SYNCS.PHASECHK.TRANS64 P0, [R0+URZ+0x90], R2 ;  /* 0x00009002000085a7 */ /* 0x000ee400080010ff */
[----:B---3--:R-:W-:Y:S05]  /*84b0*/  @!P0 BRA `(.L_x_177) ;  /* 0xfffffffc00f08947 */ /* 0x008fea000383ffff */
[----:B------:R-:W-:Y:S05]  /*84c0*/  BRA `(.L_x_178) ;  /* 0xffffffc400887947 */ /* 0x000fea000383ffff */
.L_x_83:
[----:B-1----:R-:W-:-:S07]  /*84d0*/  MOV R0, UR7 ;  /* 0x0000000700007c02 */ /* 0x002fce0008000f00 */
.L_x_179:
[----:B-1----:R1:W3:Y:S02]  /*84e0*/  SYNCS.PHASECHK.TRANS64.TRYWAIT P0, [R0+URZ+0x98], R2 ;  /* 0x00009802000075a7 */ /* 0x0022e400080011ff */
[----:B---3--:R-:W-:Y:S05]  /*84f0*/  @!P0 NANOSLEEP.SYNCS 0x989680 ;  /* 0x009896800000895d */ /* 0x008fea0003900000 */
[----:B------:R-:W3:Y:S02]  /*8500*/  @!P0 SYNCS.PHASECHK.TRANS64 P0, [R0+URZ+0x98], R2 ;  /* 0x00009802000085a7 */ /* 0x000ee400080010ff */
[----:B---3--:R-:W-:Y:S05]  /*8510*/  @!P0 BRA `(.L_x_179) ;  /* 0xfffffffc00f08947 */ /* 0x008fea000383ffff */
[----:B------:R-:W-:Y:S05]  /*8520*/  BRA `(.L_x_180) ;  /* 0xffffffc400787947 */ /* 0x000fea000383ffff */
.L_x_84:
[----:B-1----:R-:W-:-:S07]  /*8530*/  MOV R0, UR7 ;  /* 0x0000000700007c02 */ /* 0x002fce0008000f00 */
.L_x_181:
[----:B-1----:R1:W3:Y:S02]  /*8540*/  SYNCS.PHASECHK.TRANS64.TRYWAIT P0, [R0+URZ+0xa0], R2 ;  /* 0x0000a002000075a7 */ /* 0x0022e400080011ff */
[----:B---3--:R-:W-:Y:S05]  /*8550*/  @!P0 NANOSLEEP.SYNCS 0x989680 ;  /* 0x009896800000895d */ /* 0x008fea0003900000 */
[----:B------:R-:W3:Y:S02]  /*8560*/  @!P0 SYNCS.PHASECHK.TRANS64 P0, [R0+URZ+0xa0], R2 ;  /* 0x0000a002000085a7 */ /* 0x000ee400080010ff */
[----:B---3--:R-:W-:Y:S05]  /*8570*/  @!P0 BRA `(.L_x_181) ;  /* 0xfffffffc00f08947 */ /* 0x008fea000383ffff */
[----:B------:R-:W-:Y:S05]  /*8580*/  BRA `(.L_x_182) ;  /* 0xffffffc400687947 */ /* 0x000fea000383ffff */
.L_x_86:
[----:B--2---:R2:W4:Y:S02]  /*8590*/  SYNCS.PHASECHK.TRANS64.TRYWAIT P0, [R0+URZ+0xc0], R2 ;  /* 0x0000c002000075a7 */ /* 0x00452400080011ff */
[----:B----4-:R-:W-:Y:S05]  /*85a0*/  @!P0 NANOSLEEP.SYNCS 0x989680 ;  /* 0x009896800000895d */ /* 0x010fea0003900000 */
[----:B------:R-:W4:Y:S02]  /*85b0*/  @!P0 SYNCS.PHASECHK.TRANS64 P0, [R0+URZ+0xc0], R2 ;  /* 0x0000c002000085a7 */ /* 0x000f2400080010ff */
[----:B----4-:R-:W-:Y:S05]  /*85c0*/  @!P0 BRA `(.L_x_86) ;  /* 0xfffffffc00f08947 */ /* 0x010fea000383ffff */
[----:B------:R-:W-:Y:S05]  /*85d0*/  BRA `(.L_x_183) ;  /* 0xffffffc800307947 */ /* 0x000fea000383ffff */
.L_x_97:
[----:B-1----:R-:W-:Y:S04]  /*85e0*/  MOV R2, UR48 ;  /* 0x0000003000027c02 */ /* 0x002fe80008000f00 */
[----:B------:R1:W3:Y:S03]  /*85f0*/  SYNCS.PHASECHK.TRANS64.TRYWAIT P1, [R2+URZ+0x70], R3 ;  /* 0x00007003020075a7 */ /* 0x0002e600080211ff */
[----:B---3--:R-:W-:Y:S05]  /*8600*/  @!P1 NANOSLEEP.SYNCS 0x989680 ;  /* 0x009896800000995d */ /* 0x008fea0003900000 */
[----:B------:R-:W3:Y:S02]  /*8610*/  @!P1 SYNCS.PHASECHK.TRANS64 P1, [R2+URZ+0x70], R3 ;  /* 0x00007003020095a7 */ /* 0x000ee400080210ff */
[----:B---3--:R-:W-:Y:S05]  /*8620*/  @!P1 BRA `(.L_x_97) ;  /* 0xfffffffc00ec9947 */ /* 0x008fea000383ffff */
[----:B------:R-:W-:Y:S05]  /*8630*/  BRA `(.L_x_96) ;  /* 0xffffffd4003c7947 */ /* 0x000fea000383ffff */
.L_x_99:
[----:B-1----:R1:W4:Y:S02]  /*8640*/  SYNCS.PHASECHK.TRANS64.TRYWAIT P0, [R84+URZ+0xe0], R0 ;  /* 0x0000e000540075a7 */ /* 0x00232400080011ff */
[----:B----4-:R-:W-:Y:S05]  /*8650*/  @!P0 NANOSLEEP.SYNCS 0x989680 ;  /* 0x009896800000895d */ /* 0x010fea0003900000 */
[----:B------:R-:W4:Y:S02]  /*8660*/  @!P0 SYNCS.PHASECHK.TRANS64 P0, [R84+URZ+0xe0], R0 ;  /* 0x0000e000540085a7 */ /* 0x000f2400080010ff */
[----:B----4-:R-:W-:Y:S05]  /*8670*/  @!P0 BRA `(.L_x_99) ;  /* 0xfffffffc00f08947 */ /* 0x010fea000383ffff */
[----:B------:R-:W-:Y:S05]  /*8680*/  BRA `(.L_x_98) ;  /* 0xffffffd400647947 */ /* 0x000fea000383ffff */
.L_x_108:
[----:B-1----:R1:W2:Y:S02]  /*8690*/  SYNCS.PHASECHK.TRANS64.TRYWAIT P0, [R2+URZ+0x70], R0 ;  /* 0x00007000020075a7 */ /* 0x0022a400080011ff */
[----:B--2---:R-:W-:Y:S05]  /*86a0*/  @!P0 NANOSLEEP.SYNCS 0x989680 ;  /* 0x009896800000895d */ /* 0x004fea0003900000 */
[----:B------:R-:W2:Y:S02]  /*86b0*/  @!P0 SYNCS.PHASECHK.TRANS64 P0, [R2+URZ+0x70], R0 ;  /* 0x00007000020085a7 */ /* 0x000ea400080010ff */
[----:B--2---:R-:W-:Y:S05]  /*86c0*/  @!P0 BRA `(.L_x_108) ;  /* 0xfffffffc00f08947 */ /* 0x004fea000383ffff */
[----:B------:R-:W-:Y:S05]  /*86d0*/  BRA `(.L_x_107) ;  /* 0xffffffdc00007947 */ /* 0x000fea000383ffff */
.L_x_116:
[----:B-1----:R1:W2:Y:S02]  /*86e0*/  SYNCS.PHASECHK.TRANS64.TRYWAIT P0, [R0+URZ+0x70], R6 ;  /* 0x00007006000075a7 */ /* 0x0022a400080011ff */
[----:B--2---:R-:W-:Y:S05]  /*86f0*/  @!P0 NANOSLEEP.SYNCS 0x989680 ;  /* 0x009896800000895d */ /* 0x004fea0003900000 */
[----:B------:R-:W2:Y:S02]  /*8700*/  @!P0 SYNCS.PHASECHK.TRANS64 P0, [R0+URZ+0x70], R6 ;  /* 0x00007006000085a7 */ /* 0x000ea400080010ff */
[----:B--2---:R-:W-:Y:S05]  /*8710*/  @!P0 BRA `(.L_x_116) ;  /* 0xfffffffc00f08947 */ /* 0x004fea000383ffff */
[----:B------:R-:W-:Y:S05]  /*8720*/  BRA `(.L_x_115) ;  /* 0xffffffe000c07947 */ /* 0x000fea000383ffff */
.L_x_124:
[----:B-1----:R1:W2:Y:S02]  /*8730*/  SYNCS.PHASECHK.TRANS64.TRYWAIT P0, [R0+URZ+0x70], R5 ;  /* 0x00007005000075a7 */ /* 0x0022a400080011ff */
[----:B--2---:R-:W-:Y:S05]  /*8740*/  @!P0 NANOSLEEP.SYNCS 0x989680 ;  /* 0x009896800000895d */ /* 0x004fea0003900000 */
[----:B------:R-:W2:Y:S02]  /*8750*/  @!P0 SYNCS.PHASECHK.TRANS64 P0, [R0+URZ+0x70], R5 ;  /* 0x00007005000085a7 */ /* 0x000ea400080010ff */
[----:B--2---:R-:W-:Y:S05]  /*8760*/  @!P0 BRA `(.L_x_124) ;  /* 0xfffffffc00f08947 */ /* 0x004fea000383ffff */
[----:B------:R-:W-:Y:S05]  /*8770*/  BRA `(.L_x_123) ;  /* 0xffffffe800807947 */ /* 0x000fea000383ffff */
        .weak           $__internal_0_$__cuda_sm10x_tcgen05_guardrail_trap_col_being_dealloced_not_returned_by_alloc
        .type           $__internal_0_$__cuda_sm10x_tcgen05_guardrail_trap_col_being_dealloced_not_returned_by_alloc,@function
        .size           $__internal_0_$__cuda_sm10x_tcgen05_guardrail_trap_col_being_dealloced_not_returned_by_alloc,($__internal_1_$__cuda_sm10x_tcgen05_guardrail_trap_phase_invalid_during_alloc - $__internal_0_$__cuda_sm10x_tcgen05_guardrail_trap_col_being_dealloced_not_returned_by_alloc)
$__internal_0_$__cuda_sm10x_tcgen05_guardrail_trap_col_being_dealloced_not_returned_by_alloc:
[----:B------:R-:W-:Y:S05]  /*8780*/  BPT.TRAP 0x1 ;  /* 0x000000040000795c */ /* 0x000fea0000300000 */
[----:B------:R-:W-:-:S04]  /*8790*/  HFMA2 R3, -RZ, RZ, 0, 0 ;  /* 0x00000000ff037431 */ /* 0x000fc800000001ff */
[----:B------:R-:W-:Y:S05]  /*87a0*/  RET.REL.NODEC R2 `(_ZN7cutlass13device_kernelINS_4gemm6kernel13GemmUniversalIN4cute5tupleIJiiiiEEENS1_10collective13CollectiveMmaINS1_35MainloopSm100TmaUmmaWarpSpecializedILi7ELi2ELi4ENS5_IJNS4_1CILi1EEESB_SB_EEEEENS5_IJNSA_ILi128EEENSA_ILi64EEENSA_ILi32EEEEEEfNS5_IJlSB_lEEEfSI_NS4_8TiledMMAINS4_8MMA_AtomIJNS4_17SM100_MMA_TF32_SSINS_10tfloat32_tESM_fLi128ELi64ELNS4_4UMMA5MajorE0ELSO_0ELNSN_7ScaleInE0ELSP_0EEEEEENS4_6LayoutISC_NS5_IJNSA_ILi0EEEST_ST_EEEEENS5_IJNS4_10UnderscoreESW_SW_EEEEENS4_13SM90_TMA_LOADENS4_14ComposedLayoutINS4_7SwizzleILi3ELi4ELi3EEENS4_18smem_ptr_flag_bitsILi32EEENSS_INS5_IJNSA_ILi8EEESG_EEENS5_IJSG_SB_EEEEEEEvNS4_8identityESZ_S19_vS1A_EENS_8epilogue10collective18CollectiveEpilogueINS1C_23Sm100TmaWarpSpecializedILi4ELi2ELi16ELb1ELb0EEEJSH_NS5_IJNSS_ISE_SB_EENSS_INSA_ILi16EEESB_EEEEEfSI_fSI_NS1C_6fusion15FusionCallbacksIS1G_NS1L_17LinearCombinationIffffLNS_15FloatRoundStyleE2EEESH_S1K_JEEENS4_5SM1004TMEM4LOAD26SM100_TMEM_LOAD_32dp32b16xESZ_NS10_INS11_ILi2ELi4ELi3EEES14_NSS_INS5_IJS15_S1I_EEENS5_IJS1I_SB_EEEEEEENS4_39AutoVectorizingCopyWithAssumedAlignmentILi128EEENS4_14SM90_TMA_STOREES1Z_S21_S21_EEEvvEEEEvNT_6ParamsE) ;  /* 0xffffff7802147950 */ /* 0x000fea0003c3ffff */
        .weak           $__internal_1_$__cuda_sm10x_tcgen05_guardrail_trap_phase_invalid_during_alloc
        .type           $__internal_1_$__cuda_sm10x_tcgen05_guardrail_trap_phase_invalid_during_alloc,@function
        .size           $__internal_1_$__cuda_sm10x_tcgen05_guardrail_trap_phase_invalid_during_alloc,($__internal_2_$__cuda_sm10x_tcgen05_guardrail_trap_unallocated_columns_being_dealloced - $__internal_1_$__cuda_sm10x_tcgen05_guardrail_trap_phase_invalid_during_alloc)
$__internal_1_$__cuda_sm10x_tcgen05_guardrail_trap_phase_invalid_during_alloc:
[----:B------:R-:W-:Y:S05]  /*87b0*/  BPT.TRAP 0x1 ;  /* 0x000000040000795c */ /* 0x000fea0000300000 */
[----:B------:R-:W-:-:S04]  /*87c0*/  MOV R3, 0x0 ;  /* 0x0000000000037802 */ /* 0x000fc80000000f00 */
[----:B------:R-:W-:Y:S05]  /*87d0*/  RET.REL.NODEC R2 `(_ZN7cutlass13device_kernelINS_4gemm6kernel13GemmUniversalIN4cute5tupleIJiiiiEEENS1_10collective13CollectiveMmaINS1_35MainloopSm100TmaUmmaWarpSpecializedILi7ELi2ELi4ENS5_IJNS4_1CILi1EEESB_SB_EEEEENS5_IJNSA_ILi128EEENSA_ILi64EEENSA_ILi32EEEEEEfNS5_IJlSB_lEEEfSI_NS4_8TiledMMAINS4_8MMA_AtomIJNS4_17SM100_MMA_TF32_SSINS_10tfloat32_tESM_fLi128ELi64ELNS4_4UMMA5MajorE0ELSO_0ELNSN_7ScaleInE0ELSP_0EEEEEENS4_6LayoutISC_NS5_IJNSA_ILi0EEEST_ST_EEEEENS5_IJNS4_10UnderscoreESW_SW_EEEEENS4_13SM90_TMA_LOADENS4_14ComposedLayoutINS4_7SwizzleILi3ELi4ELi3EEENS4_18smem_ptr_flag_bitsILi32EEENSS_INS5_IJNSA_ILi8EEESG_EEENS5_IJSG_SB_EEEEEEEvNS4_8identityESZ_S19_vS1A_EENS_8epilogue10collective18CollectiveEpilogueINS1C_23Sm100TmaWarpSpecializedILi4ELi2ELi16ELb1ELb0EEEJSH_NS5_IJNSS_ISE_SB_EENSS_INSA_ILi16EEESB_EEEEEfSI_fSI_NS1C_6fusion15FusionCallbacksIS1G_NS1L_17LinearCombinationIffffLNS_15FloatRoundStyleE2EEESH_S1K_JEEENS4_5SM1004TMEM4LOAD26SM100_TMEM_LOAD_32dp32b16xESZ_NS10_INS11_ILi2ELi4ELi3EEES14_NSS_INS5_IJS15_S1I_EEENS5_IJS1I_SB_EEEEEEENS4_39AutoVectorizingCopyWithAssumedAlignmentILi128EEENS4_14SM90_TMA_STOREES1Z_S21_S21_EEEvvEEEEvNT_6ParamsE) ;  /* 0xffffff7802087950 */ /* 0x000fea0003c3ffff */
        .weak           $__internal_2_$__cuda_sm10x_tcgen05_guardrail_trap_unallocated_columns_being_dealloced
        .type           $__internal_2_$__cuda_sm10x_tcgen05_guardrail_trap_unallocated_columns_being_dealloced,@function
        .size           $__internal_2_$__cuda_sm10x_tcgen05_guardrail_trap_unallocated_columns_being_dealloced,(.L_x_185 - $__internal_2_$__cuda_sm10x_tcgen05_guardrail_trap_unallocated_columns_being_dealloced)
$__internal_2_$__cuda_sm10x_tcgen05_guardrail_trap_unallocated_columns_being_dealloced:
[----:B------:R-:W-:Y:S05]  /*87e0*/  BPT.TRAP 0x1 ;  /* 0x000000040000795c */ /* 0x000fea0000300000 */
[----:B------:R-:W-:-:S04]  /*87f0*/  HFMA2 R3, -RZ, RZ, 0, 0 ;  /* 0x00000000ff037431 */ /* 0x000fc800000001ff */
[----:B------:R-:W-:Y:S05]  /*8800*/  RET.REL.NODEC R2 `(_ZN7cutlass13device_kernelINS_4gemm6kernel13GemmUniversalIN4cute5tupleIJiiiiEEENS1_10collective13CollectiveMmaINS1_35MainloopSm100TmaUmmaWarpSpecializedILi7ELi2ELi4ENS5_IJNS4_1CILi1EEESB_SB_EEEEENS5_IJNSA_ILi128EEENSA_ILi64EEENSA_ILi32EEEEEEfNS5_IJlSB_lEEEfSI_NS4_8TiledMMAINS4_8MMA_AtomIJNS4_17SM100_MMA_TF32_SSINS_10tfloat32_tESM_fLi128ELi64ELNS4_4UMMA5MajorE0ELSO_0ELNSN_7ScaleInE0ELSP_0EEEEEENS4_6LayoutISC_NS5_IJNSA_ILi0EEEST_ST_EEEEENS5_IJNS4_10UnderscoreESW_SW_EEEEENS4_13SM90_TMA_LOADENS4_14ComposedLayoutINS4_7SwizzleILi3ELi4ELi3EEENS4_18smem_ptr_flag_bitsILi32EEENSS_INS5_IJNSA_ILi8EEESG_EEENS5_IJSG_SB_EEEEEEEvNS4_8identityESZ_S19_vS1A_EENS_8epilogue10collective18CollectiveEpilogueINS1C_23Sm100TmaWarpSpecializedILi4ELi2ELi16ELb1ELb0EEEJSH_NS5_IJNSS_ISE_SB_EENSS_INSA_ILi16EEESB_EEEEEfSI_fSI_NS1C_6fusion15FusionCallbacksIS1G_NS1L_17LinearCombinationIffffLNS_15FloatRoundStyleE2EEESH_S1K_JEEENS4_5SM1004TMEM4LOAD26SM100_TMEM_LOAD_32dp32b16xESZ_NS10_INS11_ILi2ELi4ELi3EEES14_NSS_INS5_IJS15_S1I_EEENS5_IJS1I_SB_EEEEEEENS4_39AutoVectorizingCopyWithAssumedAlignmentILi128EEENS4_14SM90_TMA_STOREES1Z_S21_S21_EEEvvEEEEvNT_6ParamsE) ;  /* 0xffffff7402fc7950 */ /* 0x000fea0003c3ffff */
.L_x_184:
[----:B------:R-:W-:-:S00]  /*8810*/  BRA `(.L_x_184) ;  /* 0xfffffffc00fc7947 */ /* 0x000fc0000383ffff */
[----:B------:R-:W-:-:S00]  /*8820*/  NOP ;  /* 0x0000000000007918 */ /* 0x000fc00000000000 */
        /* <DEDUP_REMOVED lines=13> */
.L_x_185:


//--------------------- .nv.global.init           --------------------------
	.section	.nv.global.init,"aw",@progbits
.nv.global.init:
	.type		$str$27,@object
	.size		$str$27,($str$28 - $str$27)
$str$27:
        /*0000*/ 	.byte	0x28, 0x61, 0x64, 0x64, 0x72, 0x65, 0x73, 0x73, 0x20, 0x26, 0x20, 0x6d, 0x61, 0x73, 0x6b, 0x29
        /*0010*/ 	.byte	0x20, 0x3d, 0x3d, 0x20, 0x30, 0x00
	.type		$str$28,@object
	.size		$str$28,($str$26 - $str$28)
$str$28:
        /*0016*/ 	.byte	0x2f, 0x74, 0x6d, 0x70, 0x2f, 0x63, 0x75, 0x74, 0x6c, 0x61, 0x73, 0x73, 0x5f, 0x73, 0x77, 0x65
        /*0026*/ 	.byte	0x65, 0x70, 0x5f, 0x73, 0x72, 0x63, 0x2f, 0x69, 0x6e, 0x63, 0x6c, 0x75, 0x64, 0x65, 0x2f, 0x63
        /*0036*/ 	.byte	0x75, 0x74, 0x65, 0x2f, 0x70, 0x6f, 0x69, 0x6e, 0x74, 0x65, 0x72, 0x5f, 0x66, 0x6c, 0x61, 0x67
        /*0046*/ 	.byte	0x67, 0x65, 0x64, 0x2e, 0x68, 0x70, 0x70, 0x00
	.type		$str$26,@object
	.size		$str$26,($str$25 - $str$26)
$str$26:
        /*004e*/ 	.byte	0x2f, 0x74, 0x6d, 0x70, 0x2f, 0x63, 0x75, 0x74, 0x6c, 0x61, 0x73, 0x73, 0x5f, 0x73, 0x77, 0x65
        /*005e*/ 	.byte	0x65, 0x70, 0x5f, 0x73, 0x72, 0x63, 0x2f, 0x69, 0x6e, 0x63, 0x6c, 0x75, 0x64, 0x65, 0x2f, 0x63
        /*006e*/ 	.byte	0x75, 0x74, 0x65, 0x2f, 0x61, 0x74, 0x6f, 0x6d, 0x2f, 0x63, 0x6f, 0x70, 0x79, 0x5f, 0x74, 0x72
        /*007e*/ 	.byte	0x61, 0x69, 0x74, 0x73, 0x5f, 0x73, 0x6d, 0x31, 0x30, 0x30, 0x2e, 0x68, 0x70, 0x70, 0x00
	.type		$str$25,@object
	.size		$str$25,(__unnamed_1 - $str$25)
$str$25:
        /*008d*/ 	.byte	0x28, 0x28, 0x75, 0x69, 0x6e, 0x74, 0x33, 0x32, 0x5f, 0x74, 0x28, 0x74, 0x68, 0x72, 0x65, 0x61
        /*009d*/ 	.byte	0x64, 0x49, 0x64, 0x78, 0x2e, 0x78, 0x29, 0x20, 0x2f, 0x20, 0x33, 0x32, 0x29, 0x20, 0x25, 0x20
        /*00ad*/ 	.byte	0x34, 0x29, 0x20, 0x3d, 0x3d, 0x20, 0x28, 0x28, 0x28, 0x74, 0x6d, 0x65, 0x6d, 0x5f, 0x61, 0x64
        /*00bd*/ 	.byte	0x64, 0x72, 0x20, 0x3e, 0x3e, 0x20, 0x31, 0x36, 0x29, 0x20, 0x2f, 0x20, 0x33, 0x32, 0x29, 0x20
        /*00cd*/ 	.byte	0x25, 0x20, 0x34, 0x29, 0x00
	.type		__unnamed_1,@object
	.size		__unnamed_1,(__unnamed_2 - __unnamed_1)
__unnamed_1:
        /*00d2*/ 	.byte	0x61, 0x75, 0x74, 0x6f, 0x20, 0x63, 0x75, 0x74, 0x65, 0x3a, 0x3a, 0x61, 0x73, 0x5f, 0x70, 0x6f
        /* <DEDUP_REMOVED lines=23> */
        /*0252*/ 	.byte	0x43, 0x3c, 0x32, 0x30, 0x34, 0x38, 0x3e, 0x3e, 0x3e, 0x3e, 0x5d, 0x00
	.type		__unnamed_2,@object
	.size		__unnamed_2,(.L_2 - __unnamed_2)
__unnamed_2:
        /* <DEDUP_REMOVED lines=42> */
        /*04fe*/ 	.byte	0x3e, 0x5d, 0x00
.L_2:


//--------------------- .nv.shared._ZN7cutlass13device_kernelINS_4gemm6kernel13GemmUniversalIN4cute5tupleIJiiiiEEENS1_10collective13CollectiveMmaINS1_35MainloopSm100TmaUmmaWarpSpecializedILi7ELi2ELi4ENS5_IJNS4_1CILi1EEESB_SB_EEEEENS5_IJNSA_ILi128EEENSA_ILi64EEENSA_ILi32EEEEEEfNS5_IJlSB_lEEEfSI_NS4_8TiledMMAINS4_8MMA_AtomIJNS4_17SM100_MMA_TF32_SSINS_10tfloat32_tESM_fLi128ELi64ELNS4_4UMMA5MajorE0ELSO_0ELNSN_7ScaleInE0ELSP_0EEEEEENS4_6LayoutISC_NS5_IJNSA_ILi0EEEST_ST_EEEEENS5_IJNS4_10UnderscoreESW_SW_EEEEENS4_13SM90_TMA_LOADENS4_14ComposedLayoutINS4_7SwizzleILi3ELi4ELi3EEENS4_18smem_ptr_flag_bitsILi32EEENSS_INS5_IJNSA_ILi8EEESG_EEENS5_IJSG_SB_EEEEEEEvNS4_8identityESZ_S19_vS1A_EENS_8epilogue10collective18CollectiveEpilogueINS1C_23Sm100TmaWarpSpecializedILi4ELi2ELi16ELb1ELb0EEEJSH_NS5_IJNSS_ISE_SB_EENSS_INSA_ILi16EEESB_EEEEEfSI_fSI_NS1C_6fusion15FusionCallbacksIS1G_NS1L_17LinearCombinationIffffLNS_15FloatRoundStyleE2EEESH_S1K_JEEENS4_5SM1004TMEM4LOAD26SM100_TMEM_LOAD_32dp32b16xESZ_NS10_INS11_ILi2ELi4ELi3EEES14_NSS_INS5_IJS15_S1I_EEENS5_IJS1I_SB_EEEEEEENS4_39AutoVectorizingCopyWithAssumedAlignmentILi128EEENS4_14SM90_TMA_STOREES1Z_S21_S21_EEEvvEEEEvNT_6ParamsE --------------------------
	.section	.nv.shared._ZN7cutlass13device_kernelINS_4gemm6kernel13GemmUniversalIN4cute5tupleIJiiiiEEENS1_10collective13CollectiveMmaINS1_35MainloopSm100TmaUmmaWarpSpecializedILi7ELi2ELi4ENS5_IJNS4_1CILi1EEESB_SB_EEEEENS5_IJNSA_ILi128EEENSA_ILi64EEENSA_ILi32EEEEEEfNS5_IJlSB_lEEEfSI_NS4_8TiledMMAINS4_8MMA_AtomIJNS4_17SM100_MMA_TF32_SSINS_10tfloat32_tESM_fLi128ELi64ELNS4_4UMMA5MajorE0ELSO_0ELNSN_7ScaleInE0ELSP_0EEEEEENS4_6LayoutISC_NS5_IJNSA_ILi0EEEST_ST_EEEEENS5_IJNS4_10UnderscoreESW_SW_EEEEENS4_13SM90_TMA_LOADENS4_14ComposedLayoutINS4_7SwizzleILi3ELi4ELi3EEENS4_18smem_ptr_flag_bitsILi32EEENSS_INS5_IJNSA_ILi8EEESG_EEENS5_IJSG_SB_EEEEEEEvNS4_8identityESZ_S19_vS1A_EENS_8epilogue10collective18CollectiveEpilogueINS1C_23Sm100TmaWarpSpecializedILi4ELi2ELi16ELb1ELb0EEEJSH_NS5_IJNSS_ISE_SB_EENSS_INSA_ILi16EEESB_EEEEEfSI_fSI_NS1C_6fusion15FusionCallbacksIS1G_NS1L_17LinearCombinationIffffLNS_15FloatRoundStyleE2EEESH_S1K_JEEENS4_5SM1004TMEM4LOAD26SM100_TMEM_LOAD_32dp32b16xESZ_NS10_INS11_ILi2ELi4ELi3EEES14_NSS_INS5_IJS15_S1I_EEENS5_IJS1I_SB_EEEEEEENS4_39AutoVectorizingCopyWithAssumedAlignmentILi128EEENS4_14SM90_TMA_STOREES1Z_S21_S21_EEEvvEEEEvNT_6ParamsE,"aw",@nobits
	.sectionflags	@""
	.align	16
	.zero		1024


//--------------------- .nv.shared.reserved.0     --------------------------
	.section	.nv.shared.reserved.0,"aw",@nobits
	.weak		__nv_reservedSMEM_offset_0_alias
	.size		__nv_reservedSMEM_offset_0_alias, 0, 64
	.other		__nv_reservedSMEM_offset_0_alias,@"STO_CUDA_RESERVED_SHARED STV_DEFAULT"
__nv_reservedSMEM_offset_0_alias:
	.zero		0
.nv.shared.reserved.0:
	.zero		64
	.weak		__nv_reservedSMEM_tcgen05_partition
	.type		__nv_reservedSMEM_tcgen05_partition,@object
	.size		__nv_reservedSMEM_tcgen05_partition,(.L_0 - __nv_reservedSMEM_tcgen05_partition)
__nv_reservedSMEM_tcgen05_partition:
	.zero		32
.L_0:


//--------------------- .nv.global                --------------------------
	.section	.nv.global,"aw",@nobits
.nv.global:
	.type		_ZN40_INTERNAL_57b79360_4_k_cu_e4a8b342_214764cute1_E,@object
	.size		_ZN40_INTERNAL_57b79360_4_k_cu_e4a8b342_214764cute1_E,(_ZN40_INTERNAL_57b79360_4_k_cu_e4a8b342_214764cuda3std3__45__cpo6cbeginE - _ZN40_INTERNAL_57b79360_4_k_cu_e4a8b342_214764cute1_E)
_ZN40_INTERNAL_57b79360_4_k_cu_e4a8b342_214764cute1_E:
	.zero		1
	.type		_ZN40_INTERNAL_57b79360_4_k_cu_e4a8b342_214764cuda3std3__45__cpo6cbeginE,@object
	.size		_ZN40_INTERNAL_57b79360_4_k_cu_e4a8b342_214764cuda3std3__45__cpo6cbeginE,(_ZN40_INTERNAL_57b79360_4_k_cu_e4a8b342_214764cuda3std3__48in_placeE - _ZN40_INTERNAL_57b79360_4_k_cu_e4a8b342_214764cuda3std3__45__cpo6cbeginE)
_ZN40_INTERNAL_57b79360_4_k_cu_e4a8b342_214764cuda3std3__45__cpo6cbeginE:
	.zero		1
	.type		_ZN40_INTERNAL_57b79360_4_k_cu_e4a8b342_214764cuda3std3__48in_placeE,@object
	.size		_ZN40_INTERNAL_57b79360_4_k_cu_e4a8b342_214764cuda3std3__48in_placeE,(_ZN40_INTERNAL_57b79360_4_k_cu_e4a8b342_214764cuda3std6ranges3__45__cpo9iter_moveE - _ZN40_INTERNAL_57b79360_4_k_cu_e4a8b342_214764cuda3std3__48in_placeE)
_ZN40_INTERNAL_57b79360_4_k_cu_e4a8b342_214764cuda3std3__48in_placeE:
	.zero		1
	.type		_ZN40_INTERNAL_57b79360_4_k_cu_e4a8b342_214764cuda3std6ranges3__45__cpo9iter_moveE,@object
	.size		_ZN40_INTERNAL_57b79360_4_k_cu_e4a8b342_214764cuda3std6ranges3__45__cpo9iter_moveE,(_ZN40_INTERNAL_57b79360_4_k_cu_e4a8b342_214764cuda3std3__45__cpo5beginE - _ZN40_INTERNAL_57b79360_4_k_cu_e4a8b342_214764cuda3std6ranges3__45__cpo9iter_moveE)
_ZN40_INTERNAL_57b79360_4_k_cu_e4a8b342_214764cuda3std6ranges3__45__cpo9iter_moveE:
	.zero		1
	.type		_ZN40_INTERNAL_57b79360_4_k_cu_e4a8b342_214764cuda3std3__45__cpo5beginE,@object
	.size		_ZN40_INTERNAL_57b79360_4_k_cu_e4a8b342_214764cuda3std3__45__cpo5beginE,(_ZN40_INTERNAL_57b79360_4_k_cu_e4a8b342_214764cuda3std3__442_GLOBAL__N__57b79360_4_k_cu_e4a8b342_214766ignoreE - _ZN40_INTERNAL_57b79360_4_k_cu_e4a8b342_214764cuda3std3__45__cpo5beginE)
_ZN40_INTERNAL_57b79360_4_k_cu_e4a8b342_214764cuda3std3__45__cpo5beginE:
	.zero		1
	.type		_ZN40_INTERNAL_57b79360_4_k_cu_e4a8b342_214764cuda3std3__442_GLOBAL__N__57b79360_4_k_cu_e4a8b342_214766ignoreE,@object
	.size		_ZN40_INTERNAL_57b79360_4_k_cu_e4a8b342_214764cuda3std3__442_GLOBAL__N__57b79360_4_k_cu_e4a8b342_214766ignoreE,(_ZN40_INTERNAL_57b79360_4_k_cu_e4a8b342_214764cute7productE - _ZN40_INTERNAL_57b79360_4_k_cu_e4a8b342_214764cuda3std3__442_GLOBAL__N__57b79360_4_k_cu_e4a8b342_214766ignoreE)
_ZN40_INTERNAL_57b79360_4_k_cu_e4a8b342_214764cuda3std3__442_GLOBAL__N__57b79360_4_k_cu_e4a8b342_214766ignoreE:
	.zero		1
	.type		_ZN40_INTERNAL_57b79360_4_k_cu_e4a8b342_214764cute7productE,@object
	.size		_ZN40_INTERNAL_57b79360_4_k_cu_e4a8b342_214764cute7productE,(_ZN40_INTERNAL_57b79360_4_k_cu_e4a8b342_214764cuda3std3__45__cpo3endE - _ZN40_INTERNAL_57b79360_4_k_cu_e4a8b342_214764cute7productE)
_ZN40_INTERNAL_57b79360_4_k_cu_e4a8b342_214764cute7productE:
	.zero		1
	.type		_ZN40_INTERNAL_57b79360_4_k_cu_e4a8b342_214764cuda3std3__45__cpo3endE,@object
	.size		_ZN40_INTERNAL_57b79360_4_k_cu_e4a8b342_214764cuda3std3__45__cpo3endE,(_ZN40_INTERNAL_57b79360_4_k_cu_e4a8b342_214764cuda3std3__419piecewise_constructE - _ZN40_INTERNAL_57b79360_4_k_cu_e4a8b342_214764cuda3std3__45__cpo3endE)
_ZN40_INTERNAL_57b79360_4_k_cu_e4a8b342_214764cuda3std3__45__cpo3endE:
	.zero		1
	.type		_ZN40_INTERNAL_57b79360_4_k_cu_e4a8b342_214764cuda3std3__419piecewise_constructE,@object
	.size		_ZN40_INTERNAL_57b79360_4_k_cu_e4a8b342_214764cuda3std3__419piecewise_constructE,(_ZN40_INTERNAL_57b79360_4_k_cu_e4a8b342_214764cuda3std3__45__cpo4cendE - _ZN40_INTERNAL_57b79360_4_k_cu_e4a8b342_214764cuda3std3__419piecewise_constructE)
_ZN40_INTERNAL_57b79360_4_k_cu_e4a8b342_214764cuda3std3__419piecewise_constructE:
	.zero		1
	.type		_ZN40_INTERNAL_57b79360_4_k_cu_e4a8b342_214764cuda3std3__45__cpo4cendE,@object
	.size		_ZN40_INTERNAL_57b79360_4_k_cu_e4a8b342_214764cuda3std3__45__cpo4cendE,(_ZN40_INTERNAL_57b79360_4_k_cu_e4a8b342_214764cuda3std6ranges3__45__cpo4swapE - _ZN40_INTERNAL_57b79360_4_k_cu_e4a8b342_214764cuda3std3__45__cpo4cendE)
_ZN40_INTERNAL_57b79360_4_k_cu_e4a8b342_214764cuda3std3__45__cpo4cendE:
	.zero		1
	.type		_ZN40_INTERNAL_57b79360_4_k_cu_e4a8b342_214764cuda3std6ranges3__45__cpo4swapE,@object
	.size		_ZN40_INTERNAL_57b79360_4_k_cu_e4a8b342_214764cuda3std6ranges3__45__cpo4swapE,(.L_10 - _ZN40_INTERNAL_57b79360_4_k_cu_e4a8b342_214764cuda3std6ranges3__45__cpo4swapE)
_ZN40_INTERNAL_57b79360_4_k_cu_e4a8b342_214764cuda3std6ranges3__45__cpo4swapE:
	.zero		1
.L_10:


//--------------------- .nv.constant0._ZN7cutlass13device_kernelINS_4gemm6kernel13GemmUniversalIN4cute5tupleIJiiiiEEENS1_10collective13CollectiveMmaINS1_35MainloopSm100TmaUmmaWarpSpecializedILi7ELi2ELi4ENS5_IJNS4_1CILi1EEESB_SB_EEEEENS5_IJNSA_ILi128EEENSA_ILi64EEENSA_ILi32EEEEEEfNS5_IJlSB_lEEEfSI_NS4_8TiledMMAINS4_8MMA_AtomIJNS4_17SM100_MMA_TF32_SSINS_10tfloat32_tESM_fLi128ELi64ELNS4_4UMMA5MajorE0ELSO_0ELNSN_7ScaleInE0ELSP_0EEEEEENS4_6LayoutISC_NS5_IJNSA_ILi0EEEST_ST_EEEEENS5_IJNS4_10UnderscoreESW_SW_EEEEENS4_13SM90_TMA_LOADENS4_14ComposedLayoutINS4_7SwizzleILi3ELi4ELi3EEENS4_18smem_ptr_flag_bitsILi32EEENSS_INS5_IJNSA_ILi8EEESG_EEENS5_IJSG_SB_EEEEEEEvNS4_8identityESZ_S19_vS1A_EENS_8epilogue10collective18CollectiveEpilogueINS1C_23Sm100TmaWarpSpecializedILi4ELi2ELi16ELb1ELb0EEEJSH_NS5_IJNSS_ISE_SB_EENSS_INSA_ILi16EEESB_EEEEEfSI_fSI_NS1C_6fusion15FusionCallbacksIS1G_NS1L_17LinearCombinationIffffLNS_15FloatRoundStyleE2EEESH_S1K_JEEENS4_5SM1004TMEM4LOAD26SM100_TMEM_LOAD_32dp32b16xESZ_NS10_INS11_ILi2ELi4ELi3EEES14_NSS_INS5_IJS15_S1I_EEENS5_IJS1I_SB_EEEEEEENS4_39AutoVectorizingCopyWithAssumedAlignmentILi128EEENS4_14SM90_TMA_STOREES1Z_S21_S21_EEEvvEEEEvNT_6ParamsE --------------------------
	.section	.nv.constant0._ZN7cutlass13device_kernelINS_4gemm6kernel13GemmUniversalIN4cute5tupleIJiiiiEEENS1_10collective13CollectiveMmaINS1_35MainloopSm100TmaUmmaWarpSpecializedILi7ELi2ELi4ENS5_IJNS4_1CILi1EEESB_SB_EEEEENS5_IJNSA_ILi128EEENSA_ILi64EEENSA_ILi32EEEEEEfNS5_IJlSB_lEEEfSI_NS4_8TiledMMAINS4_8MMA_AtomIJNS4_17SM100_MMA_TF32_SSINS_10tfloat32_tESM_fLi128ELi64ELNS4_4UMMA5MajorE0ELSO_0ELNSN_7ScaleInE0ELSP_0EEEEEENS4_6LayoutISC_NS5_IJNSA_ILi0EEEST_ST_EEEEENS5_IJNS4_10UnderscoreESW_SW_EEEEENS4_13SM90_TMA_LOADENS4_14ComposedLayoutINS4_7SwizzleILi3ELi4ELi3EEENS4_18smem_ptr_flag_bitsILi32EEENSS_INS5_IJNSA_ILi8EEESG_EEENS5_IJSG_SB_EEEEEEEvNS4_8identityESZ_S19_vS1A_EENS_8epilogue10collective18CollectiveEpilogueINS1C_23Sm100TmaWarpSpecializedILi4ELi2ELi16ELb1ELb0EEEJSH_NS5_IJNSS_ISE_SB_EENSS_INSA_ILi16EEESB_EEEEEfSI_fSI_NS1C_6fusion15FusionCallbacksIS1G_NS1L_17LinearCombinationIffffLNS_15FloatRoundStyleE2EEESH_S1K_JEEENS4_5SM1004TMEM4LOAD26SM100_TMEM_LOAD_32dp32b16xESZ_NS10_INS11_ILi2ELi4ELi3EEES14_NSS_INS5_IJS15_S1I_EEENS5_IJS1I_SB_EEEEEEENS4_39AutoVectorizingCopyWithAssumedAlignmentILi128EEENS4_14SM90_TMA_STOREES1Z_S21_S21_EEEvvEEEEvNT_6ParamsE,"a",@progbits
	.sectionflags	@""
	.align	4
.nv.constant0._ZN7cutlass13device_kernelINS_4gemm6kernel13GemmUniversalIN4cute5tupleIJiiiiEEENS1_10collective13CollectiveMmaINS1_35MainloopSm100TmaUmmaWarpSpecializedILi7ELi2ELi4ENS5_IJNS4_1CILi1EEESB_SB_EEEEENS5_IJNSA_ILi128EEENSA_ILi64EEENSA_ILi32EEEEEEfNS5_IJlSB_lEEEfSI_NS4_8TiledMMAINS4_8MMA_AtomIJNS4_17SM100_MMA_TF32_SSINS_10tfloat32_tESM_fLi128ELi64ELNS4_4UMMA5MajorE0ELSO_0ELNSN_7ScaleInE0ELSP_0EEEEEENS4_6LayoutISC_NS5_IJNSA_ILi0EEEST_ST_EEEEENS5_IJNS4_10UnderscoreESW_SW_EEEEENS4_13SM90_TMA_LOADENS4_14ComposedLayoutINS4_7SwizzleILi3ELi4ELi3EEENS4_18smem_ptr_flag_bitsILi32EEENSS_INS5_IJNSA_ILi8EEESG_EEENS5_IJSG_SB_EEEEEEEvNS4_8identityESZ_S19_vS1A_EENS_8epilogue10collective18CollectiveEpilogueINS1C_23Sm100TmaWarpSpecializedILi4ELi2ELi16ELb1ELb0EEEJSH_NS5_IJNSS_ISE_SB_EENSS_INSA_ILi16EEESB_EEEEEfSI_fSI_NS1C_6fusion15FusionCallbacksIS1G_NS1L_17LinearCombinationIffffLNS_15FloatRoundStyleE2EEESH_S1K_JEEENS4_5SM1004TMEM4LOAD26SM100_TMEM_LOAD_32dp32b16xESZ_NS10_INS11_ILi2ELi4ELi3EEES14_NSS_INS5_IJS15_S1I_EEENS5_IJS1I_SB_EEEEEEENS4_39AutoVectorizingCopyWithAssumedAlignmentILi128EEENS4_14SM90_TMA_STOREES1Z_S21_S21_EEEvvEEEEvNT_6ParamsE:
	.zero		2944


//--------------------- SYMBOLS --------------------------

	.type		.nv.reservedSmem.offset0,@object
	.size		.nv.reservedSmem.offset0,0x4
	.type		.nv.reservedSmem.cap,@object
	.size		.nv.reservedSmem.cap,0x4
	.type		__assertfail,@function
